//
// Generated by NVIDIA NVVM Compiler
//
// Compiler Build ID: CL-36424714
// Cuda compilation tools, release 13.0, V13.0.88
// Based on NVVM 20.0.0
//

.version 9.0
.target sm_100
.address_size 64

	// .globl	halftrend_batch_f32

.visible .entry halftrend_batch_f32(
	.param .u64 .ptr .align 1 halftrend_batch_f32_param_0,
	.param .u64 .ptr .align 1 halftrend_batch_f32_param_1,
	.param .u64 .ptr .align 1 halftrend_batch_f32_param_2,
	.param .u64 .ptr .align 1 halftrend_batch_f32_param_3,
	.param .u64 .ptr .align 1 halftrend_batch_f32_param_4,
	.param .u64 .ptr .align 1 halftrend_batch_f32_param_5,
	.param .u64 .ptr .align 1 halftrend_batch_f32_param_6,
	.param .u64 .ptr .align 1 halftrend_batch_f32_param_7,
	.param .u64 .ptr .align 1 halftrend_batch_f32_param_8,
	.param .u64 .ptr .align 1 halftrend_batch_f32_param_9,
	.param .u32 halftrend_batch_f32_param_10,
	.param .u32 halftrend_batch_f32_param_11,
	.param .u64 .ptr .align 1 halftrend_batch_f32_param_12,
	.param .u64 .ptr .align 1 halftrend_batch_f32_param_13,
	.param .u64 .ptr .align 1 halftrend_batch_f32_param_14,
	.param .u64 .ptr .align 1 halftrend_batch_f32_param_15,
	.param .u64 .ptr .align 1 halftrend_batch_f32_param_16,
	.param .u64 .ptr .align 1 halftrend_batch_f32_param_17
)
.maxntid 256
.minnctapersm 2
{
	.reg .pred 	%p<90>;
	.reg .b32 	%r<78>;
	.reg .b32 	%f<149>;
	.reg .b64 	%rd<132>;

	ld.param.u64 	%rd49, [halftrend_batch_f32_param_0];
	ld.param.u64 	%rd50, [halftrend_batch_f32_param_1];
	ld.param.u64 	%rd51, [halftrend_batch_f32_param_2];
	ld.param.u64 	%rd52, [halftrend_batch_f32_param_3];
	ld.param.u64 	%rd53, [halftrend_batch_f32_param_4];
	ld.param.u64 	%rd54, [halftrend_batch_f32_param_5];
	ld.param.u64 	%rd55, [halftrend_batch_f32_param_6];
	ld.param.u64 	%rd56, [halftrend_batch_f32_param_7];
	ld.param.u64 	%rd57, [halftrend_batch_f32_param_8];
	ld.param.u64 	%rd58, [halftrend_batch_f32_param_9];
	ld.param.u32 	%r29, [halftrend_batch_f32_param_10];
	ld.param.u32 	%r30, [halftrend_batch_f32_param_11];
	ld.param.u64 	%rd59, [halftrend_batch_f32_param_12];
	ld.param.u64 	%rd60, [halftrend_batch_f32_param_13];
	ld.param.u64 	%rd61, [halftrend_batch_f32_param_14];
	ld.param.u64 	%rd62, [halftrend_batch_f32_param_15];
	ld.param.u64 	%rd63, [halftrend_batch_f32_param_16];
	ld.param.u64 	%rd64, [halftrend_batch_f32_param_17];
	cvta.to.global.u64 	%rd1, %rd60;
	cvta.to.global.u64 	%rd2, %rd62;
	cvta.to.global.u64 	%rd3, %rd61;
	cvta.to.global.u64 	%rd4, %rd59;
	cvta.to.global.u64 	%rd5, %rd64;
	cvta.to.global.u64 	%rd6, %rd63;
	mov.u32 	%r31, %ctaid.x;
	mov.u32 	%r1, %ntid.x;
	mov.u32 	%r32, %tid.x;
	mad.lo.s32 	%r67, %r31, %r1, %r32;
	setp.ge.s32 	%p14, %r67, %r30;
	@%p14 bra 	$L__BB0_78;
	add.s64 	%rd7, %rd4, 16;
	add.s64 	%rd8, %rd1, 16;
	add.s64 	%rd9, %rd3, 16;
	add.s64 	%rd10, %rd2, 16;
	add.s64 	%rd11, %rd6, 16;
	add.s64 	%rd12, %rd5, 28;
	mov.u32 	%r33, %nctaid.x;
	mul.lo.s32 	%r3, %r1, %r33;
$L__BB0_2:
	mul.lo.s32 	%r35, %r67, %r29;
	cvt.s64.s32 	%rd13, %r35;
	mul.wide.s32 	%rd67, %r35, 4;
	add.s64 	%rd14, %rd4, %rd67;
	add.s64 	%rd15, %rd1, %rd67;
	add.s64 	%rd16, %rd3, %rd67;
	add.s64 	%rd17, %rd2, %rd67;
	add.s64 	%rd18, %rd6, %rd67;
	add.s64 	%rd19, %rd5, %rd67;
	mul.wide.s32 	%rd68, %r67, 4;
	add.s64 	%rd65, %rd57, %rd68;
	// begin inline asm
	ld.global.nc.s32 %r34, [%rd65];
	// end inline asm
	min.s32 	%r6, %r34, %r29;
	add.s64 	%rd66, %rd58, %rd68;
	// begin inline asm
	ld.global.nc.f32 %f67, [%rd66];
	// end inline asm
	mul.f32 	%f1, %f67, 0f3F000000;
	setp.lt.s32 	%p15, %r6, 1;
	@%p15 bra 	$L__BB0_14;
	and.b32  	%r7, %r6, 7;
	setp.lt.u32 	%p16, %r6, 8;
	mov.b32 	%r69, 0;
	@%p16 bra 	$L__BB0_6;
	and.b32  	%r69, %r6, 2147483640;
	neg.s32 	%r68, %r69;
	shl.b64 	%rd131, %rd13, 2;
$L__BB0_5:
	.pragma "nounroll";
	add.s64 	%rd69, %rd7, %rd131;
	mov.b32 	%r37, 2143289344;
	st.global.u32 	[%rd69+-16], %r37;
	add.s64 	%rd70, %rd8, %rd131;
	st.global.u32 	[%rd70+-16], %r37;
	add.s64 	%rd71, %rd9, %rd131;
	st.global.u32 	[%rd71+-16], %r37;
	add.s64 	%rd72, %rd10, %rd131;
	st.global.u32 	[%rd72+-16], %r37;
	add.s64 	%rd73, %rd11, %rd131;
	st.global.u32 	[%rd73+-16], %r37;
	add.s64 	%rd74, %rd12, %rd131;
	st.global.u32 	[%rd74+-28], %r37;
	st.global.u32 	[%rd69+-12], %r37;
	st.global.u32 	[%rd70+-12], %r37;
	st.global.u32 	[%rd71+-12], %r37;
	st.global.u32 	[%rd72+-12], %r37;
	st.global.u32 	[%rd73+-12], %r37;
	st.global.u32 	[%rd74+-24], %r37;
	st.global.u32 	[%rd69+-8], %r37;
	st.global.u32 	[%rd70+-8], %r37;
	st.global.u32 	[%rd71+-8], %r37;
	st.global.u32 	[%rd72+-8], %r37;
	st.global.u32 	[%rd73+-8], %r37;
	st.global.u32 	[%rd74+-20], %r37;
	st.global.u32 	[%rd69+-4], %r37;
	st.global.u32 	[%rd70+-4], %r37;
	st.global.u32 	[%rd71+-4], %r37;
	st.global.u32 	[%rd72+-4], %r37;
	st.global.u32 	[%rd73+-4], %r37;
	st.global.u32 	[%rd74+-16], %r37;
	st.global.u32 	[%rd69], %r37;
	st.global.u32 	[%rd70], %r37;
	st.global.u32 	[%rd71], %r37;
	st.global.u32 	[%rd72], %r37;
	st.global.u32 	[%rd73], %r37;
	st.global.u32 	[%rd74+-12], %r37;
	st.global.u32 	[%rd69+4], %r37;
	st.global.u32 	[%rd70+4], %r37;
	st.global.u32 	[%rd71+4], %r37;
	st.global.u32 	[%rd72+4], %r37;
	st.global.u32 	[%rd73+4], %r37;
	st.global.u32 	[%rd74+-8], %r37;
	st.global.u32 	[%rd69+8], %r37;
	st.global.u32 	[%rd70+8], %r37;
	st.global.u32 	[%rd71+8], %r37;
	st.global.u32 	[%rd72+8], %r37;
	st.global.u32 	[%rd73+8], %r37;
	st.global.u32 	[%rd74+-4], %r37;
	st.global.u32 	[%rd69+12], %r37;
	st.global.u32 	[%rd70+12], %r37;
	st.global.u32 	[%rd71+12], %r37;
	st.global.u32 	[%rd72+12], %r37;
	st.global.u32 	[%rd73+12], %r37;
	st.global.u32 	[%rd74], %r37;
	add.s32 	%r68, %r68, 8;
	add.s64 	%rd131, %rd131, 32;
	setp.ne.s32 	%p17, %r68, 0;
	@%p17 bra 	$L__BB0_5;
$L__BB0_6:
	setp.eq.s32 	%p18, %r7, 0;
	@%p18 bra 	$L__BB0_14;
	mul.wide.u32 	%rd75, %r69, 4;
	add.s64 	%rd23, %rd14, %rd75;
	mov.b32 	%r38, 2143289344;
	st.global.u32 	[%rd23], %r38;
	add.s64 	%rd24, %rd15, %rd75;
	st.global.u32 	[%rd24], %r38;
	add.s64 	%rd25, %rd16, %rd75;
	st.global.u32 	[%rd25], %r38;
	add.s64 	%rd26, %rd17, %rd75;
	st.global.u32 	[%rd26], %r38;
	add.s64 	%rd27, %rd18, %rd75;
	st.global.u32 	[%rd27], %r38;
	add.s64 	%rd28, %rd19, %rd75;
	st.global.u32 	[%rd28], %r38;
	setp.eq.s32 	%p19, %r7, 1;
	@%p19 bra 	$L__BB0_14;
	mov.b32 	%r39, 2143289344;
	st.global.u32 	[%rd23+4], %r39;
	st.global.u32 	[%rd24+4], %r39;
	st.global.u32 	[%rd25+4], %r39;
	st.global.u32 	[%rd26+4], %r39;
	st.global.u32 	[%rd27+4], %r39;
	st.global.u32 	[%rd28+4], %r39;
	setp.eq.s32 	%p20, %r7, 2;
	@%p20 bra 	$L__BB0_14;
	mov.b32 	%r40, 2143289344;
	st.global.u32 	[%rd23+8], %r40;
	st.global.u32 	[%rd24+8], %r40;
	st.global.u32 	[%rd25+8], %r40;
	st.global.u32 	[%rd26+8], %r40;
	st.global.u32 	[%rd27+8], %r40;
	st.global.u32 	[%rd28+8], %r40;
	setp.eq.s32 	%p21, %r7, 3;
	@%p21 bra 	$L__BB0_14;
	mov.b32 	%r41, 2143289344;
	st.global.u32 	[%rd23+12], %r41;
	st.global.u32 	[%rd24+12], %r41;
	st.global.u32 	[%rd25+12], %r41;
	st.global.u32 	[%rd26+12], %r41;
	st.global.u32 	[%rd27+12], %r41;
	st.global.u32 	[%rd28+12], %r41;
	setp.eq.s32 	%p22, %r7, 4;
	@%p22 bra 	$L__BB0_14;
	mov.b32 	%r42, 2143289344;
	st.global.u32 	[%rd23+16], %r42;
	st.global.u32 	[%rd24+16], %r42;
	st.global.u32 	[%rd25+16], %r42;
	st.global.u32 	[%rd26+16], %r42;
	st.global.u32 	[%rd27+16], %r42;
	st.global.u32 	[%rd28+16], %r42;
	setp.eq.s32 	%p23, %r7, 5;
	@%p23 bra 	$L__BB0_14;
	mov.b32 	%r43, 2143289344;
	st.global.u32 	[%rd23+20], %r43;
	st.global.u32 	[%rd24+20], %r43;
	st.global.u32 	[%rd25+20], %r43;
	st.global.u32 	[%rd26+20], %r43;
	st.global.u32 	[%rd27+20], %r43;
	st.global.u32 	[%rd28+20], %r43;
	setp.eq.s32 	%p24, %r7, 6;
	@%p24 bra 	$L__BB0_14;
	mov.b32 	%r44, 2143289344;
	st.global.u32 	[%rd23+24], %r44;
	st.global.u32 	[%rd24+24], %r44;
	st.global.u32 	[%rd25+24], %r44;
	st.global.u32 	[%rd26+24], %r44;
	st.global.u32 	[%rd27+24], %r44;
	st.global.u32 	[%rd28+24], %r44;
$L__BB0_14:
	setp.ge.s32 	%p25, %r34, %r29;
	@%p25 bra 	$L__BB0_77;
	setp.lt.s32 	%p26, %r6, 1;
	@%p26 bra 	$L__BB0_17;
	add.s32 	%r45, %r6, -1;
	mul.wide.u32 	%rd80, %r45, 4;
	add.s64 	%rd78, %rd50, %rd80;
	// begin inline asm
	ld.global.nc.f32 %f133, [%rd78];
	// end inline asm
	add.s64 	%rd79, %rd49, %rd80;
	// begin inline asm
	ld.global.nc.f32 %f134, [%rd79];
	// end inline asm
	bra.uni 	$L__BB0_18;
$L__BB0_17:
	// begin inline asm
	ld.global.nc.f32 %f133, [%rd50];
	// end inline asm
	// begin inline asm
	ld.global.nc.f32 %f134, [%rd49];
	// end inline asm
$L__BB0_18:
	sub.s32 	%r13, %r29, %r6;
	add.s32 	%r47, %r6, 1;
	setp.eq.s32 	%p28, %r29, %r47;
	mov.b32 	%r74, 0;
	mov.pred 	%p87, -1;
	mov.f32 	%f135, 0f00000000;
	mov.u32 	%r75, %r6;
	mov.f32 	%f123, %f134;
	mov.f32 	%f142, %f133;
	mov.f32 	%f129, %f135;
	@%p28 bra 	$L__BB0_57;
	and.b32  	%r14, %r13, -2;
	mov.b32 	%r74, 0;
	mov.pred 	%p87, -1;
	mov.f32 	%f12, 0f00000000;
	mov.u32 	%r75, %r6;
	mov.f32 	%f123, %f134;
	mov.f32 	%f142, %f133;
	mov.f32 	%f13, %f12;
	mov.u32 	%r72, %r74;
$L__BB0_20:
	cvt.s64.s32 	%rd29, %r75;
	mul.wide.s32 	%rd83, %r75, 4;
	add.s64 	%rd30, %rd18, %rd83;
	mov.b32 	%r49, 2143289344;
	st.global.u32 	[%rd30], %r49;
	add.s64 	%rd31, %rd19, %rd83;
	st.global.u32 	[%rd31], %r49;
	add.s64 	%rd32, %rd29, %rd13;
	shl.b64 	%rd84, %rd32, 2;
	add.s64 	%rd81, %rd55, %rd84;
	// begin inline asm
	ld.global.nc.f32 %f74, [%rd81];
	// end inline asm
	add.s64 	%rd82, %rd56, %rd84;
	// begin inline asm
	ld.global.nc.f32 %f75, [%rd82];
	// end inline asm
	add.s64 	%rd35, %rd54, %rd84;
	add.s64 	%rd36, %rd51, %rd83;
	add.s64 	%rd37, %rd53, %rd84;
	@%p87 bra 	$L__BB0_24;
	max.f32 	%f133, %f133, %f75;
	// begin inline asm
	ld.global.nc.f32 %f76, [%rd37];
	// end inline asm
	setp.geu.f32 	%p31, %f76, %f133;
	mov.pred 	%p85, 0;
	@%p31 bra 	$L__BB0_23;
	// begin inline asm
	ld.global.nc.f32 %f77, [%rd36];
	// end inline asm
	setp.lt.f32 	%p85, %f77, %f142;
$L__BB0_23:
	selp.f32 	%f128, %f74, %f134, %p85;
	selp.b32 	%r73, 1, %r74, %p85;
	bra.uni 	$L__BB0_27;
$L__BB0_24:
	min.f32 	%f128, %f134, %f74;
	// begin inline asm
	ld.global.nc.f32 %f78, [%rd35];
	// end inline asm
	setp.leu.f32 	%p33, %f78, %f128;
	mov.pred 	%p85, -1;
	mov.u32 	%r73, %r74;
	@%p33 bra 	$L__BB0_27;
	// begin inline asm
	ld.global.nc.f32 %f79, [%rd36];
	// end inline asm
	setp.leu.f32 	%p35, %f79, %f123;
	mov.u32 	%r73, %r74;
	@%p35 bra 	$L__BB0_27;
	mov.pred 	%p85, 0;
	mov.b32 	%r73, 0;
	mov.f32 	%f133, %f75;
$L__BB0_27:
	cvt.u32.u64 	%r51, %rd29;
	add.s64 	%rd89, %rd52, %rd84;
	// begin inline asm
	ld.global.nc.f32 %f80, [%rd89];
	// end inline asm
	mul.f32 	%f21, %f80, 0f3F000000;
	mul.f32 	%f22, %f1, %f80;
	setp.gt.s32 	%p37, %r51, %r6;
	setp.ne.s32 	%p38, %r74, %r73;
	and.pred  	%p5, %p37, %p38;
	setp.ne.s32 	%p39, %r73, 0;
	shl.b64 	%rd91, %rd29, 2;
	add.s64 	%rd39, %rd14, %rd91;
	add.s64 	%rd40, %rd16, %rd91;
	add.s64 	%rd41, %rd17, %rd91;
	add.s64 	%rd42, %rd15, %rd91;
	@%p39 bra 	$L__BB0_33;
	not.pred 	%p45, %p5;
	@%p45 bra 	$L__BB0_30;
	sub.f32 	%f84, %f12, %f21;
	st.global.f32 	[%rd30], %f84;
	mov.f32 	%f129, %f12;
	bra.uni 	$L__BB0_32;
$L__BB0_30:
	setp.eq.s32 	%p46, %r51, %r6;
	setp.eq.f32 	%p47, %f13, 0f00000000;
	or.pred  	%p48, %p46, %p47;
	mov.f32 	%f129, %f133;
	@%p48 bra 	$L__BB0_32;
	setp.gt.f32 	%p49, %f133, %f13;
	selp.f32 	%f129, %f133, %f13, %p49;
$L__BB0_32:
	st.global.f32 	[%rd39], %f129;
	add.f32 	%f85, %f22, %f129;
	st.global.f32 	[%rd40], %f85;
	sub.f32 	%f86, %f129, %f22;
	st.global.f32 	[%rd41], %f86;
	mov.b32 	%r55, 0;
	st.global.u32 	[%rd42], %r55;
	bra.uni 	$L__BB0_38;
$L__BB0_33:
	not.pred 	%p40, %p5;
	@%p40 bra 	$L__BB0_35;
	add.f32 	%f81, %f13, %f21;
	st.global.f32 	[%rd31], %f81;
	mov.f32 	%f130, %f13;
	bra.uni 	$L__BB0_37;
$L__BB0_35:
	setp.eq.s32 	%p41, %r51, %r6;
	setp.eq.f32 	%p42, %f12, 0f00000000;
	or.pred  	%p43, %p41, %p42;
	mov.f32 	%f130, %f128;
	@%p43 bra 	$L__BB0_37;
	setp.lt.f32 	%p44, %f128, %f12;
	selp.f32 	%f130, %f128, %f12, %p44;
$L__BB0_37:
	st.global.f32 	[%rd39], %f130;
	add.f32 	%f82, %f22, %f130;
	st.global.f32 	[%rd40], %f82;
	sub.f32 	%f83, %f130, %f22;
	st.global.f32 	[%rd41], %f83;
	mov.b32 	%r53, 1065353216;
	st.global.u32 	[%rd42], %r53;
	mov.f32 	%f129, %f13;
	mov.f32 	%f12, %f130;
$L__BB0_38:
	add.s64 	%rd92, %rd50, %rd91;
	// begin inline asm
	ld.global.nc.f32 %f87, [%rd92];
	// end inline asm
	add.s64 	%rd93, %rd49, %rd91;
	// begin inline asm
	ld.global.nc.f32 %f88, [%rd93];
	// end inline asm
	mov.b32 	%r56, 2143289344;
	st.global.u32 	[%rd30+4], %r56;
	st.global.u32 	[%rd31+4], %r56;
	add.s64 	%rd94, %rd81, 4;
	// begin inline asm
	ld.global.nc.f32 %f89, [%rd94];
	// end inline asm
	add.s64 	%rd95, %rd82, 4;
	// begin inline asm
	ld.global.nc.f32 %f90, [%rd95];
	// end inline asm
	@%p85 bra 	$L__BB0_42;
	max.f32 	%f133, %f133, %f90;
	add.s64 	%rd97, %rd37, 4;
	// begin inline asm
	ld.global.nc.f32 %f91, [%rd97];
	// end inline asm
	setp.geu.f32 	%p51, %f91, %f133;
	mov.pred 	%p87, 0;
	@%p51 bra 	$L__BB0_41;
	add.s64 	%rd98, %rd36, 4;
	// begin inline asm
	ld.global.nc.f32 %f92, [%rd98];
	// end inline asm
	setp.lt.f32 	%p87, %f92, %f87;
$L__BB0_41:
	selp.f32 	%f134, %f89, %f128, %p87;
	selp.b32 	%r74, 1, %r73, %p87;
	bra.uni 	$L__BB0_45;
$L__BB0_42:
	min.f32 	%f134, %f128, %f89;
	add.s64 	%rd99, %rd35, 4;
	// begin inline asm
	ld.global.nc.f32 %f93, [%rd99];
	// end inline asm
	setp.leu.f32 	%p53, %f93, %f134;
	mov.pred 	%p87, -1;
	mov.u32 	%r74, %r73;
	@%p53 bra 	$L__BB0_45;
	add.s64 	%rd100, %rd36, 4;
	// begin inline asm
	ld.global.nc.f32 %f94, [%rd100];
	// end inline asm
	setp.leu.f32 	%p55, %f94, %f88;
	mov.u32 	%r74, %r73;
	@%p55 bra 	$L__BB0_45;
	mov.pred 	%p87, 0;
	mov.b32 	%r74, 0;
	mov.f32 	%f133, %f90;
$L__BB0_45:
	add.s64 	%rd101, %rd89, 4;
	// begin inline asm
	ld.global.nc.f32 %f95, [%rd101];
	// end inline asm
	mul.f32 	%f38, %f95, 0f3F000000;
	mul.f32 	%f39, %f1, %f95;
	setp.ge.s32 	%p57, %r51, %r6;
	setp.ne.s32 	%p58, %r73, %r74;
	and.pred  	%p9, %p57, %p58;
	setp.eq.s32 	%p59, %r74, 0;
	@%p59 bra 	$L__BB0_51;
	@%p9 bra 	$L__BB0_49;
	setp.eq.f32 	%p60, %f12, 0f00000000;
	mov.f32 	%f135, %f134;
	@%p60 bra 	$L__BB0_50;
	setp.lt.f32 	%p61, %f134, %f12;
	selp.f32 	%f135, %f134, %f12, %p61;
	bra.uni 	$L__BB0_50;
$L__BB0_49:
	add.f32 	%f96, %f129, %f38;
	st.global.f32 	[%rd31+4], %f96;
	mov.f32 	%f135, %f129;
$L__BB0_50:
	st.global.f32 	[%rd39+4], %f135;
	add.f32 	%f97, %f39, %f135;
	st.global.f32 	[%rd40+4], %f97;
	sub.f32 	%f98, %f135, %f39;
	st.global.f32 	[%rd41+4], %f98;
	mov.b32 	%r59, 1065353216;
	st.global.u32 	[%rd42+4], %r59;
	mov.f32 	%f12, %f135;
	bra.uni 	$L__BB0_56;
$L__BB0_51:
	@%p9 bra 	$L__BB0_54;
	setp.eq.f32 	%p62, %f129, 0f00000000;
	mov.f32 	%f136, %f133;
	@%p62 bra 	$L__BB0_55;
	setp.gt.f32 	%p63, %f133, %f129;
	selp.f32 	%f136, %f133, %f129, %p63;
	bra.uni 	$L__BB0_55;
$L__BB0_54:
	sub.f32 	%f99, %f12, %f38;
	st.global.f32 	[%rd30+4], %f99;
	mov.f32 	%f136, %f12;
$L__BB0_55:
	st.global.f32 	[%rd39+4], %f136;
	add.f32 	%f100, %f39, %f136;
	st.global.f32 	[%rd40+4], %f100;
	sub.f32 	%f101, %f136, %f39;
	st.global.f32 	[%rd41+4], %f101;
	mov.b32 	%r60, 0;
	st.global.u32 	[%rd42+4], %r60;
	mov.f32 	%f129, %f136;
	mov.f32 	%f135, %f12;
$L__BB0_56:
	add.s64 	%rd102, %rd92, 4;
	// begin inline asm
	ld.global.nc.f32 %f142, [%rd102];
	// end inline asm
	add.s64 	%rd103, %rd93, 4;
	// begin inline asm
	ld.global.nc.f32 %f123, [%rd103];
	// end inline asm
	add.s32 	%r75, %r51, 2;
	add.s32 	%r72, %r72, 2;
	setp.ne.s32 	%p64, %r72, %r14;
	mov.f32 	%f13, %f129;
	@%p64 bra 	$L__BB0_20;
$L__BB0_57:
	and.b32  	%r62, %r13, 1;
	setp.eq.b32 	%p65, %r62, 1;
	not.pred 	%p66, %p65;
	@%p66 bra 	$L__BB0_77;
	cvt.s64.s32 	%rd45, %r75;
	mul.wide.s32 	%rd106, %r75, 4;
	add.s64 	%rd46, %rd18, %rd106;
	mov.b32 	%r63, 2143289344;
	st.global.u32 	[%rd46], %r63;
	add.s64 	%rd47, %rd19, %rd106;
	st.global.u32 	[%rd47], %r63;
	add.s64 	%rd48, %rd45, %rd13;
	shl.b64 	%rd107, %rd48, 2;
	add.s64 	%rd104, %rd55, %rd107;
	// begin inline asm
	ld.global.nc.f32 %f104, [%rd104];
	// end inline asm
	add.s64 	%rd105, %rd56, %rd107;
	// begin inline asm
	ld.global.nc.f32 %f105, [%rd105];
	// end inline asm
	@%p87 bra 	$L__BB0_62;
	max.f32 	%f133, %f133, %f105;
	add.s64 	%rd108, %rd53, %rd107;
	// begin inline asm
	ld.global.nc.f32 %f106, [%rd108];
	// end inline asm
	setp.geu.f32 	%p68, %f106, %f133;
	mov.pred 	%p89, 0;
	@%p68 bra 	$L__BB0_61;
	shl.b64 	%rd111, %rd45, 2;
	add.s64 	%rd110, %rd51, %rd111;
	// begin inline asm
	ld.global.nc.f32 %f107, [%rd110];
	// end inline asm
	setp.lt.f32 	%p89, %f107, %f142;
$L__BB0_61:
	selp.f32 	%f147, %f104, %f134, %p89;
	selp.b32 	%r77, 1, %r74, %p89;
	bra.uni 	$L__BB0_65;
$L__BB0_62:
	min.f32 	%f147, %f134, %f104;
	add.s64 	%rd112, %rd54, %rd107;
	// begin inline asm
	ld.global.nc.f32 %f108, [%rd112];
	// end inline asm
	setp.leu.f32 	%p69, %f108, %f147;
	mov.u32 	%r77, %r74;
	@%p69 bra 	$L__BB0_65;
	shl.b64 	%rd115, %rd45, 2;
	add.s64 	%rd114, %rd51, %rd115;
	// begin inline asm
	ld.global.nc.f32 %f109, [%rd114];
	// end inline asm
	setp.leu.f32 	%p70, %f109, %f123;
	mov.u32 	%r77, %r74;
	@%p70 bra 	$L__BB0_65;
	mov.b32 	%r77, 0;
	mov.f32 	%f133, %f105;
$L__BB0_65:
	add.s64 	%rd116, %rd52, %rd107;
	// begin inline asm
	ld.global.nc.f32 %f110, [%rd116];
	// end inline asm
	mul.f32 	%f61, %f110, 0f3F000000;
	mul.f32 	%f62, %f1, %f110;
	setp.gt.s32 	%p71, %r75, %r6;
	setp.ne.s32 	%p72, %r74, %r77;
	and.pred  	%p13, %p71, %p72;
	setp.eq.s32 	%p73, %r77, 0;
	@%p73 bra 	$L__BB0_71;
	@%p13 bra 	$L__BB0_69;
	setp.eq.s32 	%p74, %r75, %r6;
	setp.eq.f32 	%p75, %f135, 0f00000000;
	or.pred  	%p76, %p74, %p75;
	@%p76 bra 	$L__BB0_70;
	setp.lt.f32 	%p77, %f147, %f135;
	selp.f32 	%f147, %f147, %f135, %p77;
	bra.uni 	$L__BB0_70;
$L__BB0_69:
	add.f32 	%f111, %f129, %f61;
	st.global.f32 	[%rd47], %f111;
	mov.f32 	%f147, %f129;
$L__BB0_70:
	shl.b64 	%rd118, %rd45, 2;
	add.s64 	%rd119, %rd14, %rd118;
	st.global.f32 	[%rd119], %f147;
	add.f32 	%f112, %f62, %f147;
	add.s64 	%rd120, %rd16, %rd118;
	st.global.f32 	[%rd120], %f112;
	sub.f32 	%f113, %f147, %f62;
	add.s64 	%rd121, %rd17, %rd118;
	st.global.f32 	[%rd121], %f113;
	add.s64 	%rd122, %rd15, %rd118;
	mov.b32 	%r65, 1065353216;
	st.global.u32 	[%rd122], %r65;
	bra.uni 	$L__BB0_76;
$L__BB0_71:
	@%p13 bra 	$L__BB0_74;
	setp.eq.s32 	%p78, %r75, %r6;
	setp.eq.f32 	%p79, %f129, 0f00000000;
	or.pred  	%p80, %p78, %p79;
	@%p80 bra 	$L__BB0_75;
	setp.gt.f32 	%p81, %f133, %f129;
	selp.f32 	%f133, %f133, %f129, %p81;
	bra.uni 	$L__BB0_75;
$L__BB0_74:
	sub.f32 	%f114, %f135, %f61;
	st.global.f32 	[%rd46], %f114;
	mov.f32 	%f133, %f135;
$L__BB0_75:
	shl.b64 	%rd123, %rd45, 2;
	add.s64 	%rd124, %rd14, %rd123;
	st.global.f32 	[%rd124], %f133;
	add.f32 	%f115, %f62, %f133;
	add.s64 	%rd125, %rd16, %rd123;
	st.global.f32 	[%rd125], %f115;
	sub.f32 	%f116, %f133, %f62;
	add.s64 	%rd126, %rd17, %rd123;
	st.global.f32 	[%rd126], %f116;
	add.s64 	%rd127, %rd15, %rd123;
	mov.b32 	%r66, 0;
	st.global.u32 	[%rd127], %r66;
$L__BB0_76:
	shl.b64 	%rd130, %rd45, 2;
	add.s64 	%rd128, %rd50, %rd130;
	// begin inline asm
	ld.global.nc.f32 %f117, [%rd128];
	// end inline asm
	add.s64 	%rd129, %rd49, %rd130;
	// begin inline asm
	ld.global.nc.f32 %f118, [%rd129];
	// end inline asm
$L__BB0_77:
	add.s32 	%r67, %r67, %r3;
	setp.lt.s32 	%p82, %r67, %r30;
	@%p82 bra 	$L__BB0_2;
$L__BB0_78:
	ret;

}
	// .globl	halftrend_batch_time_major_f32
.visible .entry halftrend_batch_time_major_f32(
	.param .u64 .ptr .align 1 halftrend_batch_time_major_f32_param_0,
	.param .u64 .ptr .align 1 halftrend_batch_time_major_f32_param_1,
	.param .u64 .ptr .align 1 halftrend_batch_time_major_f32_param_2,
	.param .u64 .ptr .align 1 halftrend_batch_time_major_f32_param_3,
	.param .u64 .ptr .align 1 halftrend_batch_time_major_f32_param_4,
	.param .u64 .ptr .align 1 halftrend_batch_time_major_f32_param_5,
	.param .u64 .ptr .align 1 halftrend_batch_time_major_f32_param_6,
	.param .u64 .ptr .align 1 halftrend_batch_time_major_f32_param_7,
	.param .u64 .ptr .align 1 halftrend_batch_time_major_f32_param_8,
	.param .u64 .ptr .align 1 halftrend_batch_time_major_f32_param_9,
	.param .u32 halftrend_batch_time_major_f32_param_10,
	.param .u32 halftrend_batch_time_major_f32_param_11,
	.param .u64 .ptr .align 1 halftrend_batch_time_major_f32_param_12,
	.param .u64 .ptr .align 1 halftrend_batch_time_major_f32_param_13,
	.param .u64 .ptr .align 1 halftrend_batch_time_major_f32_param_14,
	.param .u64 .ptr .align 1 halftrend_batch_time_major_f32_param_15,
	.param .u64 .ptr .align 1 halftrend_batch_time_major_f32_param_16,
	.param .u64 .ptr .align 1 halftrend_batch_time_major_f32_param_17
)
.maxntid 256
.minnctapersm 2
{
	.reg .pred 	%p<90>;
	.reg .b32 	%r<80>;
	.reg .b32 	%f<149>;
	.reg .b64 	%rd<210>;

	ld.param.u64 	%rd57, [halftrend_batch_time_major_f32_param_0];
	ld.param.u64 	%rd58, [halftrend_batch_time_major_f32_param_1];
	ld.param.u64 	%rd59, [halftrend_batch_time_major_f32_param_2];
	ld.param.u64 	%rd60, [halftrend_batch_time_major_f32_param_3];
	ld.param.u64 	%rd61, [halftrend_batch_time_major_f32_param_4];
	ld.param.u64 	%rd62, [halftrend_batch_time_major_f32_param_5];
	ld.param.u64 	%rd63, [halftrend_batch_time_major_f32_param_6];
	ld.param.u64 	%rd64, [halftrend_batch_time_major_f32_param_7];
	ld.param.u64 	%rd65, [halftrend_batch_time_major_f32_param_8];
	ld.param.u64 	%rd66, [halftrend_batch_time_major_f32_param_9];
	ld.param.u32 	%r35, [halftrend_batch_time_major_f32_param_10];
	ld.param.u32 	%r36, [halftrend_batch_time_major_f32_param_11];
	ld.param.u64 	%rd67, [halftrend_batch_time_major_f32_param_12];
	ld.param.u64 	%rd68, [halftrend_batch_time_major_f32_param_13];
	ld.param.u64 	%rd69, [halftrend_batch_time_major_f32_param_14];
	ld.param.u64 	%rd70, [halftrend_batch_time_major_f32_param_15];
	ld.param.u64 	%rd71, [halftrend_batch_time_major_f32_param_16];
	ld.param.u64 	%rd72, [halftrend_batch_time_major_f32_param_17];
	cvta.to.global.u64 	%rd1, %rd68;
	cvta.to.global.u64 	%rd2, %rd70;
	cvta.to.global.u64 	%rd3, %rd69;
	cvta.to.global.u64 	%rd4, %rd67;
	cvta.to.global.u64 	%rd5, %rd72;
	cvta.to.global.u64 	%rd6, %rd71;
	mov.u32 	%r37, %ctaid.x;
	mov.u32 	%r1, %ntid.x;
	mov.u32 	%r38, %tid.x;
	mad.lo.s32 	%r68, %r37, %r1, %r38;
	setp.ge.s32 	%p14, %r68, %r36;
	@%p14 bra 	$L__BB1_78;
	shl.b32 	%r3, %r36, 3;
	mov.u32 	%r39, %nctaid.x;
	mul.lo.s32 	%r4, %r1, %r39;
$L__BB1_2:
	mul.wide.s32 	%rd75, %r68, 4;
	add.s64 	%rd73, %rd66, %rd75;
	// begin inline asm
	ld.global.nc.f32 %f67, [%rd73];
	// end inline asm
	mul.f32 	%f1, %f67, 0f3F000000;
	add.s64 	%rd74, %rd65, %rd75;
	// begin inline asm
	ld.global.nc.s32 %r40, [%rd74];
	// end inline asm
	min.s32 	%r7, %r40, %r35;
	setp.lt.s32 	%p15, %r7, 1;
	@%p15 bra 	$L__BB1_14;
	and.b32  	%r8, %r7, 7;
	setp.lt.u32 	%p16, %r7, 8;
	mov.b32 	%r71, 0;
	@%p16 bra 	$L__BB1_6;
	and.b32  	%r71, %r7, 2147483640;
	neg.s32 	%r70, %r71;
	mov.u32 	%r69, %r68;
$L__BB1_5:
	.pragma "nounroll";
	mul.wide.s32 	%rd76, %r69, 4;
	add.s64 	%rd77, %rd4, %rd76;
	mov.b32 	%r42, 2143289344;
	st.global.u32 	[%rd77], %r42;
	add.s64 	%rd78, %rd1, %rd76;
	st.global.u32 	[%rd78], %r42;
	add.s64 	%rd79, %rd3, %rd76;
	st.global.u32 	[%rd79], %r42;
	add.s64 	%rd80, %rd2, %rd76;
	st.global.u32 	[%rd80], %r42;
	add.s64 	%rd81, %rd6, %rd76;
	st.global.u32 	[%rd81], %r42;
	add.s64 	%rd82, %rd5, %rd76;
	st.global.u32 	[%rd82], %r42;
	mul.wide.s32 	%rd83, %r36, 4;
	add.s64 	%rd84, %rd77, %rd83;
	st.global.u32 	[%rd84], %r42;
	add.s64 	%rd85, %rd78, %rd83;
	st.global.u32 	[%rd85], %r42;
	add.s64 	%rd86, %rd79, %rd83;
	st.global.u32 	[%rd86], %r42;
	add.s64 	%rd87, %rd80, %rd83;
	st.global.u32 	[%rd87], %r42;
	add.s64 	%rd88, %rd81, %rd83;
	st.global.u32 	[%rd88], %r42;
	add.s64 	%rd89, %rd82, %rd83;
	st.global.u32 	[%rd89], %r42;
	add.s64 	%rd90, %rd84, %rd83;
	st.global.u32 	[%rd90], %r42;
	add.s64 	%rd91, %rd85, %rd83;
	st.global.u32 	[%rd91], %r42;
	add.s64 	%rd92, %rd86, %rd83;
	st.global.u32 	[%rd92], %r42;
	add.s64 	%rd93, %rd87, %rd83;
	st.global.u32 	[%rd93], %r42;
	add.s64 	%rd94, %rd88, %rd83;
	st.global.u32 	[%rd94], %r42;
	add.s64 	%rd95, %rd89, %rd83;
	st.global.u32 	[%rd95], %r42;
	add.s64 	%rd96, %rd90, %rd83;
	st.global.u32 	[%rd96], %r42;
	add.s64 	%rd97, %rd91, %rd83;
	st.global.u32 	[%rd97], %r42;
	add.s64 	%rd98, %rd92, %rd83;
	st.global.u32 	[%rd98], %r42;
	add.s64 	%rd99, %rd93, %rd83;
	st.global.u32 	[%rd99], %r42;
	add.s64 	%rd100, %rd94, %rd83;
	st.global.u32 	[%rd100], %r42;
	add.s64 	%rd101, %rd95, %rd83;
	st.global.u32 	[%rd101], %r42;
	add.s64 	%rd102, %rd96, %rd83;
	st.global.u32 	[%rd102], %r42;
	add.s64 	%rd103, %rd97, %rd83;
	st.global.u32 	[%rd103], %r42;
	add.s64 	%rd104, %rd98, %rd83;
	st.global.u32 	[%rd104], %r42;
	add.s64 	%rd105, %rd99, %rd83;
	st.global.u32 	[%rd105], %r42;
	add.s64 	%rd106, %rd100, %rd83;
	st.global.u32 	[%rd106], %r42;
	add.s64 	%rd107, %rd101, %rd83;
	st.global.u32 	[%rd107], %r42;
	add.s64 	%rd108, %rd102, %rd83;
	st.global.u32 	[%rd108], %r42;
	add.s64 	%rd109, %rd103, %rd83;
	st.global.u32 	[%rd109], %r42;
	add.s64 	%rd110, %rd104, %rd83;
	st.global.u32 	[%rd110], %r42;
	add.s64 	%rd111, %rd105, %rd83;
	st.global.u32 	[%rd111], %r42;
	add.s64 	%rd112, %rd106, %rd83;
	st.global.u32 	[%rd112], %r42;
	add.s64 	%rd113, %rd107, %rd83;
	st.global.u32 	[%rd113], %r42;
	add.s64 	%rd114, %rd108, %rd83;
	st.global.u32 	[%rd114], %r42;
	add.s64 	%rd115, %rd109, %rd83;
	st.global.u32 	[%rd115], %r42;
	add.s64 	%rd116, %rd110, %rd83;
	st.global.u32 	[%rd116], %r42;
	add.s64 	%rd117, %rd111, %rd83;
	st.global.u32 	[%rd117], %r42;
	add.s64 	%rd118, %rd112, %rd83;
	st.global.u32 	[%rd118], %r42;
	add.s64 	%rd119, %rd113, %rd83;
	st.global.u32 	[%rd119], %r42;
	add.s64 	%rd120, %rd114, %rd83;
	st.global.u32 	[%rd120], %r42;
	add.s64 	%rd121, %rd115, %rd83;
	st.global.u32 	[%rd121], %r42;
	add.s64 	%rd122, %rd116, %rd83;
	st.global.u32 	[%rd122], %r42;
	add.s64 	%rd123, %rd117, %rd83;
	st.global.u32 	[%rd123], %r42;
	add.s64 	%rd124, %rd118, %rd83;
	st.global.u32 	[%rd124], %r42;
	add.s64 	%rd125, %rd119, %rd83;
	st.global.u32 	[%rd125], %r42;
	add.s32 	%r70, %r70, 8;
	add.s32 	%r69, %r69, %r3;
	setp.ne.s32 	%p17, %r70, 0;
	@%p17 bra 	$L__BB1_5;
$L__BB1_6:
	setp.eq.s32 	%p18, %r8, 0;
	@%p18 bra 	$L__BB1_14;
	mad.lo.s32 	%r43, %r71, %r36, %r68;
	mul.wide.s32 	%rd126, %r43, 4;
	add.s64 	%rd7, %rd4, %rd126;
	mov.b32 	%r44, 2143289344;
	st.global.u32 	[%rd7], %r44;
	add.s64 	%rd8, %rd1, %rd126;
	st.global.u32 	[%rd8], %r44;
	add.s64 	%rd9, %rd3, %rd126;
	st.global.u32 	[%rd9], %r44;
	add.s64 	%rd10, %rd2, %rd126;
	st.global.u32 	[%rd10], %r44;
	add.s64 	%rd11, %rd6, %rd126;
	st.global.u32 	[%rd11], %r44;
	add.s64 	%rd12, %rd5, %rd126;
	st.global.u32 	[%rd12], %r44;
	setp.eq.s32 	%p19, %r8, 1;
	@%p19 bra 	$L__BB1_14;
	mul.wide.s32 	%rd13, %r36, 4;
	add.s64 	%rd14, %rd7, %rd13;
	mov.b32 	%r45, 2143289344;
	st.global.u32 	[%rd14], %r45;
	add.s64 	%rd15, %rd8, %rd13;
	st.global.u32 	[%rd15], %r45;
	add.s64 	%rd16, %rd9, %rd13;
	st.global.u32 	[%rd16], %r45;
	add.s64 	%rd17, %rd10, %rd13;
	st.global.u32 	[%rd17], %r45;
	add.s64 	%rd18, %rd11, %rd13;
	st.global.u32 	[%rd18], %r45;
	add.s64 	%rd19, %rd12, %rd13;
	st.global.u32 	[%rd19], %r45;
	setp.eq.s32 	%p20, %r8, 2;
	@%p20 bra 	$L__BB1_14;
	add.s64 	%rd20, %rd14, %rd13;
	mov.b32 	%r46, 2143289344;
	st.global.u32 	[%rd20], %r46;
	add.s64 	%rd21, %rd15, %rd13;
	st.global.u32 	[%rd21], %r46;
	add.s64 	%rd22, %rd16, %rd13;
	st.global.u32 	[%rd22], %r46;
	add.s64 	%rd23, %rd17, %rd13;
	st.global.u32 	[%rd23], %r46;
	add.s64 	%rd24, %rd18, %rd13;
	st.global.u32 	[%rd24], %r46;
	add.s64 	%rd25, %rd19, %rd13;
	st.global.u32 	[%rd25], %r46;
	setp.eq.s32 	%p21, %r8, 3;
	@%p21 bra 	$L__BB1_14;
	add.s64 	%rd26, %rd20, %rd13;
	mov.b32 	%r47, 2143289344;
	st.global.u32 	[%rd26], %r47;
	add.s64 	%rd27, %rd21, %rd13;
	st.global.u32 	[%rd27], %r47;
	add.s64 	%rd28, %rd22, %rd13;
	st.global.u32 	[%rd28], %r47;
	add.s64 	%rd29, %rd23, %rd13;
	st.global.u32 	[%rd29], %r47;
	add.s64 	%rd30, %rd24, %rd13;
	st.global.u32 	[%rd30], %r47;
	add.s64 	%rd31, %rd25, %rd13;
	st.global.u32 	[%rd31], %r47;
	setp.eq.s32 	%p22, %r8, 4;
	@%p22 bra 	$L__BB1_14;
	add.s64 	%rd32, %rd26, %rd13;
	mov.b32 	%r48, 2143289344;
	st.global.u32 	[%rd32], %r48;
	add.s64 	%rd33, %rd27, %rd13;
	st.global.u32 	[%rd33], %r48;
	add.s64 	%rd34, %rd28, %rd13;
	st.global.u32 	[%rd34], %r48;
	add.s64 	%rd35, %rd29, %rd13;
	st.global.u32 	[%rd35], %r48;
	add.s64 	%rd36, %rd30, %rd13;
	st.global.u32 	[%rd36], %r48;
	add.s64 	%rd37, %rd31, %rd13;
	st.global.u32 	[%rd37], %r48;
	setp.eq.s32 	%p23, %r8, 5;
	@%p23 bra 	$L__BB1_14;
	add.s64 	%rd38, %rd32, %rd13;
	mov.b32 	%r49, 2143289344;
	st.global.u32 	[%rd38], %r49;
	add.s64 	%rd39, %rd33, %rd13;
	st.global.u32 	[%rd39], %r49;
	add.s64 	%rd40, %rd34, %rd13;
	st.global.u32 	[%rd40], %r49;
	add.s64 	%rd41, %rd35, %rd13;
	st.global.u32 	[%rd41], %r49;
	add.s64 	%rd42, %rd36, %rd13;
	st.global.u32 	[%rd42], %r49;
	add.s64 	%rd43, %rd37, %rd13;
	st.global.u32 	[%rd43], %r49;
	setp.eq.s32 	%p24, %r8, 6;
	@%p24 bra 	$L__BB1_14;
	add.s64 	%rd127, %rd38, %rd13;
	mov.b32 	%r50, 2143289344;
	st.global.u32 	[%rd127], %r50;
	add.s64 	%rd128, %rd39, %rd13;
	st.global.u32 	[%rd128], %r50;
	add.s64 	%rd129, %rd40, %rd13;
	st.global.u32 	[%rd129], %r50;
	add.s64 	%rd130, %rd41, %rd13;
	st.global.u32 	[%rd130], %r50;
	add.s64 	%rd131, %rd42, %rd13;
	st.global.u32 	[%rd131], %r50;
	add.s64 	%rd132, %rd43, %rd13;
	st.global.u32 	[%rd132], %r50;
$L__BB1_14:
	setp.ge.s32 	%p25, %r40, %r35;
	@%p25 bra 	$L__BB1_77;
	setp.lt.s32 	%p26, %r7, 1;
	@%p26 bra 	$L__BB1_17;
	add.s32 	%r51, %r7, -1;
	mul.wide.u32 	%rd137, %r51, 4;
	add.s64 	%rd135, %rd58, %rd137;
	// begin inline asm
	ld.global.nc.f32 %f133, [%rd135];
	// end inline asm
	add.s64 	%rd136, %rd57, %rd137;
	// begin inline asm
	ld.global.nc.f32 %f134, [%rd136];
	// end inline asm
	bra.uni 	$L__BB1_18;
$L__BB1_17:
	// begin inline asm
	ld.global.nc.f32 %f133, [%rd58];
	// end inline asm
	// begin inline asm
	ld.global.nc.f32 %f134, [%rd57];
	// end inline asm
$L__BB1_18:
	sub.s32 	%r16, %r35, %r7;
	add.s32 	%r53, %r7, 1;
	setp.eq.s32 	%p28, %r35, %r53;
	mov.b32 	%r76, 0;
	mov.pred 	%p87, -1;
	mov.f32 	%f135, 0f00000000;
	mov.u32 	%r77, %r7;
	mov.f32 	%f123, %f134;
	mov.f32 	%f142, %f133;
	mov.f32 	%f129, %f135;
	@%p28 bra 	$L__BB1_57;
	and.b32  	%r17, %r16, -2;
	mov.b32 	%r76, 0;
	mov.pred 	%p87, -1;
	mov.f32 	%f12, 0f00000000;
	mov.u32 	%r77, %r7;
	mov.f32 	%f123, %f134;
	mov.f32 	%f142, %f133;
	mov.f32 	%f13, %f12;
	mov.u32 	%r74, %r76;
$L__BB1_20:
	mad.lo.s32 	%r21, %r77, %r36, %r68;
	mul.wide.s32 	%rd140, %r21, 4;
	add.s64 	%rd44, %rd6, %rd140;
	mov.b32 	%r55, 2143289344;
	st.global.u32 	[%rd44], %r55;
	add.s64 	%rd45, %rd5, %rd140;
	st.global.u32 	[%rd45], %r55;
	add.s64 	%rd138, %rd63, %rd140;
	// begin inline asm
	ld.global.nc.f32 %f74, [%rd138];
	// end inline asm
	add.s64 	%rd139, %rd64, %rd140;
	// begin inline asm
	ld.global.nc.f32 %f75, [%rd139];
	// end inline asm
	mul.wide.s32 	%rd141, %r77, 4;
	add.s64 	%rd48, %rd59, %rd141;
	@%p87 bra 	$L__BB1_24;
	max.f32 	%f133, %f133, %f75;
	add.s64 	%rd142, %rd61, %rd140;
	// begin inline asm
	ld.global.nc.f32 %f76, [%rd142];
	// end inline asm
	setp.geu.f32 	%p31, %f76, %f133;
	mov.pred 	%p85, 0;
	@%p31 bra 	$L__BB1_23;
	// begin inline asm
	ld.global.nc.f32 %f77, [%rd48];
	// end inline asm
	setp.lt.f32 	%p85, %f77, %f142;
$L__BB1_23:
	selp.f32 	%f128, %f74, %f134, %p85;
	selp.b32 	%r75, 1, %r76, %p85;
	bra.uni 	$L__BB1_27;
$L__BB1_24:
	min.f32 	%f128, %f134, %f74;
	add.s64 	%rd145, %rd62, %rd140;
	// begin inline asm
	ld.global.nc.f32 %f78, [%rd145];
	// end inline asm
	setp.leu.f32 	%p33, %f78, %f128;
	mov.pred 	%p85, -1;
	mov.u32 	%r75, %r76;
	@%p33 bra 	$L__BB1_27;
	// begin inline asm
	ld.global.nc.f32 %f79, [%rd48];
	// end inline asm
	setp.leu.f32 	%p35, %f79, %f123;
	mov.u32 	%r75, %r76;
	@%p35 bra 	$L__BB1_27;
	mov.pred 	%p85, 0;
	mov.b32 	%r75, 0;
	mov.f32 	%f133, %f75;
$L__BB1_27:
	add.s64 	%rd148, %rd60, %rd140;
	// begin inline asm
	ld.global.nc.f32 %f80, [%rd148];
	// end inline asm
	mul.f32 	%f21, %f80, 0f3F000000;
	mul.f32 	%f22, %f1, %f80;
	setp.gt.s32 	%p37, %r77, %r7;
	setp.ne.s32 	%p38, %r76, %r75;
	and.pred  	%p5, %p37, %p38;
	setp.ne.s32 	%p39, %r75, 0;
	@%p39 bra 	$L__BB1_33;
	not.pred 	%p45, %p5;
	@%p45 bra 	$L__BB1_30;
	sub.f32 	%f84, %f12, %f21;
	st.global.f32 	[%rd44], %f84;
	mov.f32 	%f129, %f12;
	bra.uni 	$L__BB1_32;
$L__BB1_30:
	setp.eq.s32 	%p46, %r77, %r7;
	setp.eq.f32 	%p47, %f13, 0f00000000;
	or.pred  	%p48, %p46, %p47;
	mov.f32 	%f129, %f133;
	@%p48 bra 	$L__BB1_32;
	setp.gt.f32 	%p49, %f133, %f13;
	selp.f32 	%f129, %f133, %f13, %p49;
$L__BB1_32:
	add.s64 	%rd156, %rd4, %rd140;
	st.global.f32 	[%rd156], %f129;
	add.f32 	%f85, %f22, %f129;
	add.s64 	%rd157, %rd3, %rd140;
	st.global.f32 	[%rd157], %f85;
	sub.f32 	%f86, %f129, %f22;
	add.s64 	%rd158, %rd2, %rd140;
	st.global.f32 	[%rd158], %f86;
	add.s64 	%rd159, %rd1, %rd140;
	mov.b32 	%r58, 0;
	st.global.u32 	[%rd159], %r58;
	bra.uni 	$L__BB1_38;
$L__BB1_33:
	not.pred 	%p40, %p5;
	@%p40 bra 	$L__BB1_35;
	add.f32 	%f81, %f13, %f21;
	st.global.f32 	[%rd45], %f81;
	mov.f32 	%f130, %f13;
	bra.uni 	$L__BB1_37;
$L__BB1_35:
	setp.eq.s32 	%p41, %r77, %r7;
	setp.eq.f32 	%p42, %f12, 0f00000000;
	or.pred  	%p43, %p41, %p42;
	mov.f32 	%f130, %f128;
	@%p43 bra 	$L__BB1_37;
	setp.lt.f32 	%p44, %f128, %f12;
	selp.f32 	%f130, %f128, %f12, %p44;
$L__BB1_37:
	add.s64 	%rd151, %rd4, %rd140;
	st.global.f32 	[%rd151], %f130;
	add.f32 	%f82, %f22, %f130;
	add.s64 	%rd152, %rd3, %rd140;
	st.global.f32 	[%rd152], %f82;
	sub.f32 	%f83, %f130, %f22;
	add.s64 	%rd153, %rd2, %rd140;
	st.global.f32 	[%rd153], %f83;
	add.s64 	%rd154, %rd1, %rd140;
	mov.b32 	%r57, 1065353216;
	st.global.u32 	[%rd154], %r57;
	mov.f32 	%f129, %f13;
	mov.f32 	%f12, %f130;
$L__BB1_38:
	add.s64 	%rd160, %rd58, %rd141;
	// begin inline asm
	ld.global.nc.f32 %f87, [%rd160];
	// end inline asm
	add.s64 	%rd161, %rd57, %rd141;
	// begin inline asm
	ld.global.nc.f32 %f88, [%rd161];
	// end inline asm
	add.s32 	%r24, %r21, %r36;
	mul.wide.s32 	%rd52, %r36, 4;
	add.s64 	%rd53, %rd44, %rd52;
	mov.b32 	%r59, 2143289344;
	st.global.u32 	[%rd53], %r59;
	add.s64 	%rd54, %rd45, %rd52;
	st.global.u32 	[%rd54], %r59;
	add.s64 	%rd162, %rd138, %rd52;
	// begin inline asm
	ld.global.nc.f32 %f89, [%rd162];
	// end inline asm
	add.s64 	%rd163, %rd139, %rd52;
	// begin inline asm
	ld.global.nc.f32 %f90, [%rd163];
	// end inline asm
	@%p85 bra 	$L__BB1_42;
	max.f32 	%f133, %f133, %f90;
	mul.wide.s32 	%rd166, %r24, 4;
	add.s64 	%rd165, %rd61, %rd166;
	// begin inline asm
	ld.global.nc.f32 %f91, [%rd165];
	// end inline asm
	setp.geu.f32 	%p51, %f91, %f133;
	mov.pred 	%p87, 0;
	@%p51 bra 	$L__BB1_41;
	add.s64 	%rd167, %rd48, 4;
	// begin inline asm
	ld.global.nc.f32 %f92, [%rd167];
	// end inline asm
	setp.lt.f32 	%p87, %f92, %f87;
$L__BB1_41:
	selp.f32 	%f134, %f89, %f128, %p87;
	selp.b32 	%r76, 1, %r75, %p87;
	bra.uni 	$L__BB1_45;
$L__BB1_42:
	min.f32 	%f134, %f128, %f89;
	mul.wide.s32 	%rd169, %r24, 4;
	add.s64 	%rd168, %rd62, %rd169;
	// begin inline asm
	ld.global.nc.f32 %f93, [%rd168];
	// end inline asm
	setp.leu.f32 	%p53, %f93, %f134;
	mov.pred 	%p87, -1;
	mov.u32 	%r76, %r75;
	@%p53 bra 	$L__BB1_45;
	add.s64 	%rd170, %rd48, 4;
	// begin inline asm
	ld.global.nc.f32 %f94, [%rd170];
	// end inline asm
	setp.leu.f32 	%p55, %f94, %f88;
	mov.u32 	%r76, %r75;
	@%p55 bra 	$L__BB1_45;
	mov.pred 	%p87, 0;
	mov.b32 	%r76, 0;
	mov.f32 	%f133, %f90;
$L__BB1_45:
	add.s64 	%rd171, %rd148, %rd52;
	// begin inline asm
	ld.global.nc.f32 %f95, [%rd171];
	// end inline asm
	mul.f32 	%f38, %f95, 0f3F000000;
	mul.f32 	%f39, %f1, %f95;
	setp.ge.s32 	%p57, %r77, %r7;
	setp.ne.s32 	%p58, %r75, %r76;
	and.pred  	%p9, %p57, %p58;
	setp.eq.s32 	%p59, %r76, 0;
	@%p59 bra 	$L__BB1_51;
	@%p9 bra 	$L__BB1_49;
	setp.eq.f32 	%p60, %f12, 0f00000000;
	mov.f32 	%f135, %f134;
	@%p60 bra 	$L__BB1_50;
	setp.lt.f32 	%p61, %f134, %f12;
	selp.f32 	%f135, %f134, %f12, %p61;
	bra.uni 	$L__BB1_50;
$L__BB1_49:
	add.f32 	%f96, %f129, %f38;
	st.global.f32 	[%rd54], %f96;
	mov.f32 	%f135, %f129;
$L__BB1_50:
	mul.wide.s32 	%rd172, %r24, 4;
	add.s64 	%rd173, %rd4, %rd172;
	st.global.f32 	[%rd173], %f135;
	add.f32 	%f97, %f39, %f135;
	add.s64 	%rd174, %rd3, %rd172;
	st.global.f32 	[%rd174], %f97;
	sub.f32 	%f98, %f135, %f39;
	add.s64 	%rd175, %rd2, %rd172;
	st.global.f32 	[%rd175], %f98;
	add.s64 	%rd176, %rd1, %rd172;
	mov.b32 	%r61, 1065353216;
	st.global.u32 	[%rd176], %r61;
	mov.f32 	%f12, %f135;
	bra.uni 	$L__BB1_56;
$L__BB1_51:
	@%p9 bra 	$L__BB1_54;
	setp.eq.f32 	%p62, %f129, 0f00000000;
	mov.f32 	%f136, %f133;
	@%p62 bra 	$L__BB1_55;
	setp.gt.f32 	%p63, %f133, %f129;
	selp.f32 	%f136, %f133, %f129, %p63;
	bra.uni 	$L__BB1_55;
$L__BB1_54:
	sub.f32 	%f99, %f12, %f38;
	st.global.f32 	[%rd53], %f99;
	mov.f32 	%f136, %f12;
$L__BB1_55:
	mul.wide.s32 	%rd177, %r24, 4;
	add.s64 	%rd178, %rd4, %rd177;
	st.global.f32 	[%rd178], %f136;
	add.f32 	%f100, %f39, %f136;
	add.s64 	%rd179, %rd3, %rd177;
	st.global.f32 	[%rd179], %f100;
	sub.f32 	%f101, %f136, %f39;
	add.s64 	%rd180, %rd2, %rd177;
	st.global.f32 	[%rd180], %f101;
	add.s64 	%rd181, %rd1, %rd177;
	mov.b32 	%r62, 0;
	st.global.u32 	[%rd181], %r62;
	mov.f32 	%f129, %f136;
	mov.f32 	%f135, %f12;
$L__BB1_56:
	add.s64 	%rd182, %rd160, 4;
	// begin inline asm
	ld.global.nc.f32 %f142, [%rd182];
	// end inline asm
	add.s64 	%rd183, %rd161, 4;
	// begin inline asm
	ld.global.nc.f32 %f123, [%rd183];
	// end inline asm
	add.s32 	%r77, %r77, 2;
	add.s32 	%r74, %r74, 2;
	setp.ne.s32 	%p64, %r74, %r17;
	mov.f32 	%f13, %f129;
	@%p64 bra 	$L__BB1_20;
$L__BB1_57:
	and.b32  	%r63, %r16, 1;
	setp.eq.b32 	%p65, %r63, 1;
	not.pred 	%p66, %p65;
	@%p66 bra 	$L__BB1_77;
	mad.lo.s32 	%r31, %r77, %r36, %r68;
	mul.wide.s32 	%rd186, %r31, 4;
	add.s64 	%rd55, %rd6, %rd186;
	mov.b32 	%r64, 2143289344;
	st.global.u32 	[%rd55], %r64;
	add.s64 	%rd56, %rd5, %rd186;
	st.global.u32 	[%rd56], %r64;
	add.s64 	%rd184, %rd63, %rd186;
	// begin inline asm
	ld.global.nc.f32 %f104, [%rd184];
	// end inline asm
	add.s64 	%rd185, %rd64, %rd186;
	// begin inline asm
	ld.global.nc.f32 %f105, [%rd185];
	// end inline asm
	@%p87 bra 	$L__BB1_62;
	max.f32 	%f133, %f133, %f105;
	add.s64 	%rd187, %rd61, %rd186;
	// begin inline asm
	ld.global.nc.f32 %f106, [%rd187];
	// end inline asm
	setp.geu.f32 	%p68, %f106, %f133;
	mov.pred 	%p89, 0;
	@%p68 bra 	$L__BB1_61;
	mul.wide.s32 	%rd190, %r77, 4;
	add.s64 	%rd189, %rd59, %rd190;
	// begin inline asm
	ld.global.nc.f32 %f107, [%rd189];
	// end inline asm
	setp.lt.f32 	%p89, %f107, %f142;
$L__BB1_61:
	selp.f32 	%f147, %f104, %f134, %p89;
	selp.b32 	%r79, 1, %r76, %p89;
	bra.uni 	$L__BB1_65;
$L__BB1_62:
	min.f32 	%f147, %f134, %f104;
	add.s64 	%rd191, %rd62, %rd186;
	// begin inline asm
	ld.global.nc.f32 %f108, [%rd191];
	// end inline asm
	setp.leu.f32 	%p69, %f108, %f147;
	mov.u32 	%r79, %r76;
	@%p69 bra 	$L__BB1_65;
	mul.wide.s32 	%rd194, %r77, 4;
	add.s64 	%rd193, %rd59, %rd194;
	// begin inline asm
	ld.global.nc.f32 %f109, [%rd193];
	// end inline asm
	setp.leu.f32 	%p70, %f109, %f123;
	mov.u32 	%r79, %r76;
	@%p70 bra 	$L__BB1_65;
	mov.b32 	%r79, 0;
	mov.f32 	%f133, %f105;
$L__BB1_65:
	add.s64 	%rd195, %rd60, %rd186;
	// begin inline asm
	ld.global.nc.f32 %f110, [%rd195];
	// end inline asm
	mul.f32 	%f61, %f110, 0f3F000000;
	mul.f32 	%f62, %f1, %f110;
	setp.gt.s32 	%p71, %r77, %r7;
	setp.ne.s32 	%p72, %r76, %r79;
	and.pred  	%p13, %p71, %p72;
	setp.eq.s32 	%p73, %r79, 0;
	@%p73 bra 	$L__BB1_71;
	@%p13 bra 	$L__BB1_69;
	setp.eq.s32 	%p74, %r77, %r7;
	setp.eq.f32 	%p75, %f135, 0f00000000;
	or.pred  	%p76, %p74, %p75;
	@%p76 bra 	$L__BB1_70;
	setp.lt.f32 	%p77, %f147, %f135;
	selp.f32 	%f147, %f147, %f135, %p77;
	bra.uni 	$L__BB1_70;
$L__BB1_69:
	add.f32 	%f111, %f129, %f61;
	st.global.f32 	[%rd56], %f111;
	mov.f32 	%f147, %f129;
$L__BB1_70:
	add.s64 	%rd198, %rd4, %rd186;
	st.global.f32 	[%rd198], %f147;
	add.f32 	%f112, %f62, %f147;
	add.s64 	%rd199, %rd3, %rd186;
	st.global.f32 	[%rd199], %f112;
	sub.f32 	%f113, %f147, %f62;
	add.s64 	%rd200, %rd2, %rd186;
	st.global.f32 	[%rd200], %f113;
	add.s64 	%rd201, %rd1, %rd186;
	mov.b32 	%r66, 1065353216;
	st.global.u32 	[%rd201], %r66;
	bra.uni 	$L__BB1_76;
$L__BB1_71:
	@%p13 bra 	$L__BB1_74;
	setp.eq.s32 	%p78, %r77, %r7;
	setp.eq.f32 	%p79, %f129, 0f00000000;
	or.pred  	%p80, %p78, %p79;
	@%p80 bra 	$L__BB1_75;
	setp.gt.f32 	%p81, %f133, %f129;
	selp.f32 	%f133, %f133, %f129, %p81;
	bra.uni 	$L__BB1_75;
$L__BB1_74:
	sub.f32 	%f114, %f135, %f61;
	st.global.f32 	[%rd55], %f114;
	mov.f32 	%f133, %f135;
$L__BB1_75:
	add.s64 	%rd203, %rd4, %rd186;
	st.global.f32 	[%rd203], %f133;
	add.f32 	%f115, %f62, %f133;
	add.s64 	%rd204, %rd3, %rd186;
	st.global.f32 	[%rd204], %f115;
	sub.f32 	%f116, %f133, %f62;
	add.s64 	%rd205, %rd2, %rd186;
	st.global.f32 	[%rd205], %f116;
	add.s64 	%rd206, %rd1, %rd186;
	mov.b32 	%r67, 0;
	st.global.u32 	[%rd206], %r67;
$L__BB1_76:
	mul.wide.s32 	%rd209, %r77, 4;
	add.s64 	%rd207, %rd58, %rd209;
	// begin inline asm
	ld.global.nc.f32 %f117, [%rd207];
	// end inline asm
	add.s64 	%rd208, %rd57, %rd209;
	// begin inline asm
	ld.global.nc.f32 %f118, [%rd208];
	// end inline asm
$L__BB1_77:
	add.s32 	%r68, %r68, %r4;
	setp.lt.s32 	%p82, %r68, %r36;
	@%p82 bra 	$L__BB1_2;
$L__BB1_78:
	ret;

}
	// .globl	halftrend_many_series_one_param_time_major_f32
.visible .entry halftrend_many_series_one_param_time_major_f32(
	.param .u64 .ptr .align 1 halftrend_many_series_one_param_time_major_f32_param_0,
	.param .u64 .ptr .align 1 halftrend_many_series_one_param_time_major_f32_param_1,
	.param .u64 .ptr .align 1 halftrend_many_series_one_param_time_major_f32_param_2,
	.param .u64 .ptr .align 1 halftrend_many_series_one_param_time_major_f32_param_3,
	.param .u64 .ptr .align 1 halftrend_many_series_one_param_time_major_f32_param_4,
	.param .u64 .ptr .align 1 halftrend_many_series_one_param_time_major_f32_param_5,
	.param .u64 .ptr .align 1 halftrend_many_series_one_param_time_major_f32_param_6,
	.param .u64 .ptr .align 1 halftrend_many_series_one_param_time_major_f32_param_7,
	.param .u64 .ptr .align 1 halftrend_many_series_one_param_time_major_f32_param_8,
	.param .f32 halftrend_many_series_one_param_time_major_f32_param_9,
	.param .u32 halftrend_many_series_one_param_time_major_f32_param_10,
	.param .u32 halftrend_many_series_one_param_time_major_f32_param_11,
	.param .u64 .ptr .align 1 halftrend_many_series_one_param_time_major_f32_param_12,
	.param .u64 .ptr .align 1 halftrend_many_series_one_param_time_major_f32_param_13,
	.param .u64 .ptr .align 1 halftrend_many_series_one_param_time_major_f32_param_14,
	.param .u64 .ptr .align 1 halftrend_many_series_one_param_time_major_f32_param_15,
	.param .u64 .ptr .align 1 halftrend_many_series_one_param_time_major_f32_param_16,
	.param .u64 .ptr .align 1 halftrend_many_series_one_param_time_major_f32_param_17
)
.maxntid 256
.minnctapersm 2
{
	.reg .pred 	%p<84>;
	.reg .b32 	%r<88>;
	.reg .b32 	%f<149>;
	.reg .b64 	%rd<174>;

	ld.param.u64 	%rd19, [halftrend_many_series_one_param_time_major_f32_param_0];
	ld.param.u64 	%rd20, [halftrend_many_series_one_param_time_major_f32_param_1];
	ld.param.u64 	%rd21, [halftrend_many_series_one_param_time_major_f32_param_2];
	ld.param.u64 	%rd22, [halftrend_many_series_one_param_time_major_f32_param_3];
	ld.param.u64 	%rd23, [halftrend_many_series_one_param_time_major_f32_param_4];
	ld.param.u64 	%rd24, [halftrend_many_series_one_param_time_major_f32_param_5];
	ld.param.u64 	%rd25, [halftrend_many_series_one_param_time_major_f32_param_6];
	ld.param.u64 	%rd26, [halftrend_many_series_one_param_time_major_f32_param_7];
	ld.param.u64 	%rd27, [halftrend_many_series_one_param_time_major_f32_param_8];
	ld.param.f32 	%f67, [halftrend_many_series_one_param_time_major_f32_param_9];
	ld.param.u32 	%r45, [halftrend_many_series_one_param_time_major_f32_param_10];
	ld.param.u32 	%r46, [halftrend_many_series_one_param_time_major_f32_param_11];
	ld.param.u64 	%rd28, [halftrend_many_series_one_param_time_major_f32_param_12];
	ld.param.u64 	%rd29, [halftrend_many_series_one_param_time_major_f32_param_13];
	ld.param.u64 	%rd30, [halftrend_many_series_one_param_time_major_f32_param_14];
	ld.param.u64 	%rd31, [halftrend_many_series_one_param_time_major_f32_param_15];
	ld.param.u64 	%rd32, [halftrend_many_series_one_param_time_major_f32_param_16];
	ld.param.u64 	%rd33, [halftrend_many_series_one_param_time_major_f32_param_17];
	cvta.to.global.u64 	%rd1, %rd29;
	cvta.to.global.u64 	%rd2, %rd31;
	cvta.to.global.u64 	%rd3, %rd30;
	cvta.to.global.u64 	%rd4, %rd28;
	cvta.to.global.u64 	%rd5, %rd33;
	cvta.to.global.u64 	%rd6, %rd32;
	mov.u32 	%r47, %ctaid.x;
	mov.u32 	%r48, %ntid.x;
	mov.u32 	%r49, %tid.x;
	mad.lo.s32 	%r1, %r47, %r48, %r49;
	setp.ge.s32 	%p14, %r1, %r45;
	@%p14 bra 	$L__BB2_71;
	mul.f32 	%f1, %f67, 0f3F000000;
	mul.wide.s32 	%rd35, %r1, 4;
	add.s64 	%rd34, %rd27, %rd35;
	// begin inline asm
	ld.global.nc.s32 %r50, [%rd34];
	// end inline asm
	min.s32 	%r3, %r50, %r46;
	setp.lt.s32 	%p15, %r3, 1;
	@%p15 bra 	$L__BB2_8;
	and.b32  	%r4, %r3, 7;
	setp.lt.u32 	%p16, %r3, 8;
	mov.b32 	%r74, 0;
	@%p16 bra 	$L__BB2_5;
	and.b32  	%r74, %r3, 2147483640;
	neg.s32 	%r73, %r74;
	shl.b32 	%r7, %r45, 3;
	mul.wide.s32 	%rd43, %r45, 4;
	mov.u32 	%r72, %r1;
$L__BB2_4:
	.pragma "nounroll";
	mul.wide.s32 	%rd36, %r72, 4;
	add.s64 	%rd37, %rd4, %rd36;
	mov.b32 	%r52, 2143289344;
	st.global.u32 	[%rd37], %r52;
	add.s64 	%rd38, %rd1, %rd36;
	st.global.u32 	[%rd38], %r52;
	add.s64 	%rd39, %rd3, %rd36;
	st.global.u32 	[%rd39], %r52;
	add.s64 	%rd40, %rd2, %rd36;
	st.global.u32 	[%rd40], %r52;
	add.s64 	%rd41, %rd6, %rd36;
	st.global.u32 	[%rd41], %r52;
	add.s64 	%rd42, %rd5, %rd36;
	st.global.u32 	[%rd42], %r52;
	add.s64 	%rd44, %rd37, %rd43;
	st.global.u32 	[%rd44], %r52;
	add.s64 	%rd45, %rd38, %rd43;
	st.global.u32 	[%rd45], %r52;
	add.s64 	%rd46, %rd39, %rd43;
	st.global.u32 	[%rd46], %r52;
	add.s64 	%rd47, %rd40, %rd43;
	st.global.u32 	[%rd47], %r52;
	add.s64 	%rd48, %rd41, %rd43;
	st.global.u32 	[%rd48], %r52;
	add.s64 	%rd49, %rd42, %rd43;
	st.global.u32 	[%rd49], %r52;
	add.s64 	%rd50, %rd44, %rd43;
	st.global.u32 	[%rd50], %r52;
	add.s64 	%rd51, %rd45, %rd43;
	st.global.u32 	[%rd51], %r52;
	add.s64 	%rd52, %rd46, %rd43;
	st.global.u32 	[%rd52], %r52;
	add.s64 	%rd53, %rd47, %rd43;
	st.global.u32 	[%rd53], %r52;
	add.s64 	%rd54, %rd48, %rd43;
	st.global.u32 	[%rd54], %r52;
	add.s64 	%rd55, %rd49, %rd43;
	st.global.u32 	[%rd55], %r52;
	add.s64 	%rd56, %rd50, %rd43;
	st.global.u32 	[%rd56], %r52;
	add.s64 	%rd57, %rd51, %rd43;
	st.global.u32 	[%rd57], %r52;
	add.s64 	%rd58, %rd52, %rd43;
	st.global.u32 	[%rd58], %r52;
	add.s64 	%rd59, %rd53, %rd43;
	st.global.u32 	[%rd59], %r52;
	add.s64 	%rd60, %rd54, %rd43;
	st.global.u32 	[%rd60], %r52;
	add.s64 	%rd61, %rd55, %rd43;
	st.global.u32 	[%rd61], %r52;
	add.s64 	%rd62, %rd56, %rd43;
	st.global.u32 	[%rd62], %r52;
	add.s64 	%rd63, %rd57, %rd43;
	st.global.u32 	[%rd63], %r52;
	add.s64 	%rd64, %rd58, %rd43;
	st.global.u32 	[%rd64], %r52;
	add.s64 	%rd65, %rd59, %rd43;
	st.global.u32 	[%rd65], %r52;
	add.s64 	%rd66, %rd60, %rd43;
	st.global.u32 	[%rd66], %r52;
	add.s64 	%rd67, %rd61, %rd43;
	st.global.u32 	[%rd67], %r52;
	add.s64 	%rd68, %rd62, %rd43;
	st.global.u32 	[%rd68], %r52;
	add.s64 	%rd69, %rd63, %rd43;
	st.global.u32 	[%rd69], %r52;
	add.s64 	%rd70, %rd64, %rd43;
	st.global.u32 	[%rd70], %r52;
	add.s64 	%rd71, %rd65, %rd43;
	st.global.u32 	[%rd71], %r52;
	add.s64 	%rd72, %rd66, %rd43;
	st.global.u32 	[%rd72], %r52;
	add.s64 	%rd73, %rd67, %rd43;
	st.global.u32 	[%rd73], %r52;
	add.s64 	%rd74, %rd68, %rd43;
	st.global.u32 	[%rd74], %r52;
	add.s64 	%rd75, %rd69, %rd43;
	st.global.u32 	[%rd75], %r52;
	add.s64 	%rd76, %rd70, %rd43;
	st.global.u32 	[%rd76], %r52;
	add.s64 	%rd77, %rd71, %rd43;
	st.global.u32 	[%rd77], %r52;
	add.s64 	%rd78, %rd72, %rd43;
	st.global.u32 	[%rd78], %r52;
	add.s64 	%rd79, %rd73, %rd43;
	st.global.u32 	[%rd79], %r52;
	add.s64 	%rd80, %rd74, %rd43;
	st.global.u32 	[%rd80], %r52;
	add.s64 	%rd81, %rd75, %rd43;
	st.global.u32 	[%rd81], %r52;
	add.s64 	%rd82, %rd76, %rd43;
	st.global.u32 	[%rd82], %r52;
	add.s64 	%rd83, %rd77, %rd43;
	st.global.u32 	[%rd83], %r52;
	add.s64 	%rd84, %rd78, %rd43;
	st.global.u32 	[%rd84], %r52;
	add.s64 	%rd85, %rd79, %rd43;
	st.global.u32 	[%rd85], %r52;
	add.s32 	%r73, %r73, 8;
	add.s32 	%r72, %r72, %r7;
	setp.ne.s32 	%p17, %r73, 0;
	@%p17 bra 	$L__BB2_4;
$L__BB2_5:
	setp.eq.s32 	%p18, %r4, 0;
	@%p18 bra 	$L__BB2_8;
	mad.lo.s32 	%r76, %r74, %r45, %r1;
	neg.s32 	%r75, %r4;
$L__BB2_7:
	.pragma "nounroll";
	mul.wide.s32 	%rd86, %r76, 4;
	add.s64 	%rd87, %rd4, %rd86;
	mov.b32 	%r53, 2143289344;
	st.global.u32 	[%rd87], %r53;
	add.s64 	%rd88, %rd1, %rd86;
	st.global.u32 	[%rd88], %r53;
	add.s64 	%rd89, %rd3, %rd86;
	st.global.u32 	[%rd89], %r53;
	add.s64 	%rd90, %rd2, %rd86;
	st.global.u32 	[%rd90], %r53;
	add.s64 	%rd91, %rd6, %rd86;
	st.global.u32 	[%rd91], %r53;
	add.s64 	%rd92, %rd5, %rd86;
	st.global.u32 	[%rd92], %r53;
	add.s32 	%r76, %r76, %r45;
	add.s32 	%r75, %r75, 1;
	setp.ne.s32 	%p19, %r75, 0;
	@%p19 bra 	$L__BB2_7;
$L__BB2_8:
	setp.ge.s32 	%p20, %r50, %r46;
	@%p20 bra 	$L__BB2_71;
	setp.lt.s32 	%p21, %r3, 1;
	@%p21 bra 	$L__BB2_11;
	add.s32 	%r54, %r3, -1;
	mad.lo.s32 	%r55, %r54, %r45, %r1;
	mul.wide.s32 	%rd98, %r55, 4;
	add.s64 	%rd96, %rd20, %rd98;
	// begin inline asm
	ld.global.nc.f32 %f133, [%rd96];
	// end inline asm
	add.s64 	%rd97, %rd19, %rd98;
	// begin inline asm
	ld.global.nc.f32 %f134, [%rd97];
	// end inline asm
	bra.uni 	$L__BB2_12;
$L__BB2_11:
	add.s64 	%rd93, %rd20, %rd35;
	// begin inline asm
	ld.global.nc.f32 %f133, [%rd93];
	// end inline asm
	add.s64 	%rd94, %rd19, %rd35;
	// begin inline asm
	ld.global.nc.f32 %f134, [%rd94];
	// end inline asm
$L__BB2_12:
	sub.s32 	%r19, %r46, %r3;
	add.s32 	%r20, %r3, 1;
	setp.eq.s32 	%p23, %r46, %r20;
	mov.b32 	%r84, 0;
	mov.pred 	%p81, -1;
	mov.f32 	%f135, 0f00000000;
	mov.u32 	%r85, %r3;
	mov.f32 	%f123, %f134;
	mov.f32 	%f142, %f133;
	mov.f32 	%f129, %f135;
	@%p23 bra 	$L__BB2_51;
	mad.lo.s32 	%r79, %r45, %r20, %r1;
	shl.b32 	%r22, %r45, 1;
	mad.lo.s32 	%r78, %r45, %r3, %r1;
	and.b32  	%r58, %r19, -2;
	neg.s32 	%r77, %r58;
	mov.b32 	%r84, 0;
	mov.pred 	%p81, -1;
	mov.f32 	%f12, 0f00000000;
	mov.u32 	%r85, %r3;
	mov.f32 	%f123, %f134;
	mov.f32 	%f142, %f133;
	mov.f32 	%f13, %f12;
	mov.u32 	%r82, %r84;
$L__BB2_14:
	mul.wide.s32 	%rd101, %r78, 4;
	add.s64 	%rd7, %rd6, %rd101;
	mov.b32 	%r59, 2143289344;
	st.global.u32 	[%rd7], %r59;
	add.s64 	%rd8, %rd5, %rd101;
	st.global.u32 	[%rd8], %r59;
	add.s64 	%rd99, %rd25, %rd101;
	// begin inline asm
	ld.global.nc.f32 %f74, [%rd99];
	// end inline asm
	add.s64 	%rd100, %rd26, %rd101;
	// begin inline asm
	ld.global.nc.f32 %f75, [%rd100];
	// end inline asm
	@%p81 bra 	$L__BB2_18;
	max.f32 	%f133, %f133, %f75;
	add.s64 	%rd102, %rd23, %rd101;
	// begin inline asm
	ld.global.nc.f32 %f76, [%rd102];
	// end inline asm
	setp.geu.f32 	%p26, %f76, %f133;
	mov.pred 	%p79, 0;
	@%p26 bra 	$L__BB2_17;
	add.s64 	%rd104, %rd21, %rd101;
	// begin inline asm
	ld.global.nc.f32 %f77, [%rd104];
	// end inline asm
	setp.lt.f32 	%p79, %f77, %f142;
$L__BB2_17:
	selp.f32 	%f128, %f74, %f134, %p79;
	selp.b32 	%r83, 1, %r84, %p79;
	bra.uni 	$L__BB2_21;
$L__BB2_18:
	min.f32 	%f128, %f134, %f74;
	add.s64 	%rd106, %rd24, %rd101;
	// begin inline asm
	ld.global.nc.f32 %f78, [%rd106];
	// end inline asm
	setp.leu.f32 	%p28, %f78, %f128;
	mov.pred 	%p79, -1;
	mov.u32 	%r83, %r84;
	@%p28 bra 	$L__BB2_21;
	add.s64 	%rd108, %rd21, %rd101;
	// begin inline asm
	ld.global.nc.f32 %f79, [%rd108];
	// end inline asm
	setp.leu.f32 	%p30, %f79, %f123;
	mov.u32 	%r83, %r84;
	@%p30 bra 	$L__BB2_21;
	mov.pred 	%p79, 0;
	mov.b32 	%r83, 0;
	mov.f32 	%f133, %f75;
$L__BB2_21:
	add.s64 	%rd110, %rd22, %rd101;
	// begin inline asm
	ld.global.nc.f32 %f80, [%rd110];
	// end inline asm
	mul.f32 	%f21, %f80, 0f3F000000;
	mul.f32 	%f22, %f1, %f80;
	setp.gt.s32 	%p32, %r85, %r3;
	setp.ne.s32 	%p33, %r84, %r83;
	and.pred  	%p5, %p32, %p33;
	setp.ne.s32 	%p34, %r83, 0;
	@%p34 bra 	$L__BB2_27;
	not.pred 	%p40, %p5;
	@%p40 bra 	$L__BB2_24;
	sub.f32 	%f84, %f12, %f21;
	st.global.f32 	[%rd7], %f84;
	mov.f32 	%f129, %f12;
	bra.uni 	$L__BB2_26;
$L__BB2_24:
	setp.eq.s32 	%p41, %r82, 0;
	setp.eq.f32 	%p42, %f13, 0f00000000;
	or.pred  	%p43, %p41, %p42;
	mov.f32 	%f129, %f133;
	@%p43 bra 	$L__BB2_26;
	setp.gt.f32 	%p44, %f133, %f13;
	selp.f32 	%f129, %f133, %f13, %p44;
$L__BB2_26:
	add.s64 	%rd118, %rd4, %rd101;
	st.global.f32 	[%rd118], %f129;
	add.f32 	%f85, %f22, %f129;
	add.s64 	%rd119, %rd3, %rd101;
	st.global.f32 	[%rd119], %f85;
	sub.f32 	%f86, %f129, %f22;
	add.s64 	%rd120, %rd2, %rd101;
	st.global.f32 	[%rd120], %f86;
	add.s64 	%rd121, %rd1, %rd101;
	mov.b32 	%r62, 0;
	st.global.u32 	[%rd121], %r62;
	bra.uni 	$L__BB2_32;
$L__BB2_27:
	not.pred 	%p35, %p5;
	@%p35 bra 	$L__BB2_29;
	add.f32 	%f81, %f13, %f21;
	st.global.f32 	[%rd8], %f81;
	mov.f32 	%f130, %f13;
	bra.uni 	$L__BB2_31;
$L__BB2_29:
	setp.eq.s32 	%p36, %r82, 0;
	setp.eq.f32 	%p37, %f12, 0f00000000;
	or.pred  	%p38, %p36, %p37;
	mov.f32 	%f130, %f128;
	@%p38 bra 	$L__BB2_31;
	setp.lt.f32 	%p39, %f128, %f12;
	selp.f32 	%f130, %f128, %f12, %p39;
$L__BB2_31:
	add.s64 	%rd113, %rd4, %rd101;
	st.global.f32 	[%rd113], %f130;
	add.f32 	%f82, %f22, %f130;
	add.s64 	%rd114, %rd3, %rd101;
	st.global.f32 	[%rd114], %f82;
	sub.f32 	%f83, %f130, %f22;
	add.s64 	%rd115, %rd2, %rd101;
	st.global.f32 	[%rd115], %f83;
	add.s64 	%rd116, %rd1, %rd101;
	mov.b32 	%r61, 1065353216;
	st.global.u32 	[%rd116], %r61;
	mov.f32 	%f129, %f13;
	mov.f32 	%f12, %f130;
$L__BB2_32:
	add.s64 	%rd122, %rd20, %rd101;
	// begin inline asm
	ld.global.nc.f32 %f87, [%rd122];
	// end inline asm
	add.s64 	%rd123, %rd19, %rd101;
	// begin inline asm
	ld.global.nc.f32 %f88, [%rd123];
	// end inline asm
	mul.wide.s32 	%rd14, %r45, 4;
	add.s64 	%rd15, %rd7, %rd14;
	mov.b32 	%r63, 2143289344;
	st.global.u32 	[%rd15], %r63;
	add.s64 	%rd16, %rd8, %rd14;
	st.global.u32 	[%rd16], %r63;
	add.s64 	%rd124, %rd99, %rd14;
	// begin inline asm
	ld.global.nc.f32 %f89, [%rd124];
	// end inline asm
	add.s64 	%rd125, %rd100, %rd14;
	// begin inline asm
	ld.global.nc.f32 %f90, [%rd125];
	// end inline asm
	@%p79 bra 	$L__BB2_36;
	max.f32 	%f133, %f133, %f90;
	mul.wide.s32 	%rd128, %r79, 4;
	add.s64 	%rd127, %rd23, %rd128;
	// begin inline asm
	ld.global.nc.f32 %f91, [%rd127];
	// end inline asm
	setp.geu.f32 	%p46, %f91, %f133;
	mov.pred 	%p81, 0;
	@%p46 bra 	$L__BB2_35;
	add.s64 	%rd129, %rd21, %rd128;
	// begin inline asm
	ld.global.nc.f32 %f92, [%rd129];
	// end inline asm
	setp.lt.f32 	%p81, %f92, %f87;
$L__BB2_35:
	selp.f32 	%f134, %f89, %f128, %p81;
	selp.b32 	%r84, 1, %r83, %p81;
	bra.uni 	$L__BB2_39;
$L__BB2_36:
	min.f32 	%f134, %f128, %f89;
	mul.wide.s32 	%rd132, %r79, 4;
	add.s64 	%rd131, %rd24, %rd132;
	// begin inline asm
	ld.global.nc.f32 %f93, [%rd131];
	// end inline asm
	setp.leu.f32 	%p48, %f93, %f134;
	mov.pred 	%p81, -1;
	mov.u32 	%r84, %r83;
	@%p48 bra 	$L__BB2_39;
	add.s64 	%rd133, %rd21, %rd132;
	// begin inline asm
	ld.global.nc.f32 %f94, [%rd133];
	// end inline asm
	setp.leu.f32 	%p50, %f94, %f88;
	mov.u32 	%r84, %r83;
	@%p50 bra 	$L__BB2_39;
	mov.pred 	%p81, 0;
	mov.b32 	%r84, 0;
	mov.f32 	%f133, %f90;
$L__BB2_39:
	add.s64 	%rd135, %rd110, %rd14;
	// begin inline asm
	ld.global.nc.f32 %f95, [%rd135];
	// end inline asm
	mul.f32 	%f38, %f95, 0f3F000000;
	mul.f32 	%f39, %f1, %f95;
	setp.ge.s32 	%p52, %r85, %r3;
	setp.ne.s32 	%p53, %r83, %r84;
	and.pred  	%p9, %p52, %p53;
	setp.eq.s32 	%p54, %r84, 0;
	@%p54 bra 	$L__BB2_45;
	@%p9 bra 	$L__BB2_43;
	setp.eq.f32 	%p55, %f12, 0f00000000;
	mov.f32 	%f135, %f134;
	@%p55 bra 	$L__BB2_44;
	setp.lt.f32 	%p56, %f134, %f12;
	selp.f32 	%f135, %f134, %f12, %p56;
	bra.uni 	$L__BB2_44;
$L__BB2_43:
	add.f32 	%f96, %f129, %f38;
	st.global.f32 	[%rd16], %f96;
	mov.f32 	%f135, %f129;
$L__BB2_44:
	mul.wide.s32 	%rd136, %r79, 4;
	add.s64 	%rd137, %rd4, %rd136;
	st.global.f32 	[%rd137], %f135;
	add.f32 	%f97, %f39, %f135;
	add.s64 	%rd138, %rd3, %rd136;
	st.global.f32 	[%rd138], %f97;
	sub.f32 	%f98, %f135, %f39;
	add.s64 	%rd139, %rd2, %rd136;
	st.global.f32 	[%rd139], %f98;
	add.s64 	%rd140, %rd1, %rd136;
	mov.b32 	%r65, 1065353216;
	st.global.u32 	[%rd140], %r65;
	mov.f32 	%f12, %f135;
	bra.uni 	$L__BB2_50;
$L__BB2_45:
	@%p9 bra 	$L__BB2_48;
	setp.eq.f32 	%p57, %f129, 0f00000000;
	mov.f32 	%f136, %f133;
	@%p57 bra 	$L__BB2_49;
	setp.gt.f32 	%p58, %f133, %f129;
	selp.f32 	%f136, %f133, %f129, %p58;
	bra.uni 	$L__BB2_49;
$L__BB2_48:
	sub.f32 	%f99, %f12, %f38;
	st.global.f32 	[%rd15], %f99;
	mov.f32 	%f136, %f12;
$L__BB2_49:
	mul.wide.s32 	%rd141, %r79, 4;
	add.s64 	%rd142, %rd4, %rd141;
	st.global.f32 	[%rd142], %f136;
	add.f32 	%f100, %f39, %f136;
	add.s64 	%rd143, %rd3, %rd141;
	st.global.f32 	[%rd143], %f100;
	sub.f32 	%f101, %f136, %f39;
	add.s64 	%rd144, %rd2, %rd141;
	st.global.f32 	[%rd144], %f101;
	add.s64 	%rd145, %rd1, %rd141;
	mov.b32 	%r66, 0;
	st.global.u32 	[%rd145], %r66;
	mov.f32 	%f129, %f136;
	mov.f32 	%f135, %f12;
$L__BB2_50:
	add.s64 	%rd146, %rd122, %rd14;
	// begin inline asm
	ld.global.nc.f32 %f142, [%rd146];
	// end inline asm
	add.s64 	%rd147, %rd123, %rd14;
	// begin inline asm
	ld.global.nc.f32 %f123, [%rd147];
	// end inline asm
	add.s32 	%r85, %r85, 2;
	add.s32 	%r82, %r82, 2;
	add.s32 	%r79, %r79, %r22;
	add.s32 	%r78, %r78, %r22;
	add.s32 	%r77, %r77, 2;
	setp.ne.s32 	%p59, %r77, 0;
	mov.f32 	%f13, %f129;
	@%p59 bra 	$L__BB2_14;
$L__BB2_51:
	and.b32  	%r67, %r19, 1;
	setp.eq.b32 	%p60, %r67, 1;
	not.pred 	%p61, %p60;
	@%p61 bra 	$L__BB2_71;
	mad.lo.s32 	%r42, %r85, %r45, %r1;
	mul.wide.s32 	%rd150, %r42, 4;
	add.s64 	%rd17, %rd6, %rd150;
	mov.b32 	%r68, 2143289344;
	st.global.u32 	[%rd17], %r68;
	add.s64 	%rd18, %rd5, %rd150;
	st.global.u32 	[%rd18], %r68;
	add.s64 	%rd148, %rd25, %rd150;
	// begin inline asm
	ld.global.nc.f32 %f104, [%rd148];
	// end inline asm
	add.s64 	%rd149, %rd26, %rd150;
	// begin inline asm
	ld.global.nc.f32 %f105, [%rd149];
	// end inline asm
	@%p81 bra 	$L__BB2_56;
	max.f32 	%f133, %f133, %f105;
	add.s64 	%rd151, %rd23, %rd150;
	// begin inline asm
	ld.global.nc.f32 %f106, [%rd151];
	// end inline asm
	setp.geu.f32 	%p63, %f106, %f133;
	mov.pred 	%p83, 0;
	@%p63 bra 	$L__BB2_55;
	add.s64 	%rd153, %rd21, %rd150;
	// begin inline asm
	ld.global.nc.f32 %f107, [%rd153];
	// end inline asm
	setp.lt.f32 	%p83, %f107, %f142;
$L__BB2_55:
	selp.f32 	%f147, %f104, %f134, %p83;
	selp.b32 	%r87, 1, %r84, %p83;
	bra.uni 	$L__BB2_59;
$L__BB2_56:
	min.f32 	%f147, %f134, %f104;
	add.s64 	%rd155, %rd24, %rd150;
	// begin inline asm
	ld.global.nc.f32 %f108, [%rd155];
	// end inline asm
	setp.leu.f32 	%p64, %f108, %f147;
	mov.u32 	%r87, %r84;
	@%p64 bra 	$L__BB2_59;
	add.s64 	%rd157, %rd21, %rd150;
	// begin inline asm
	ld.global.nc.f32 %f109, [%rd157];
	// end inline asm
	setp.leu.f32 	%p65, %f109, %f123;
	mov.u32 	%r87, %r84;
	@%p65 bra 	$L__BB2_59;
	mov.b32 	%r87, 0;
	mov.f32 	%f133, %f105;
$L__BB2_59:
	add.s64 	%rd159, %rd22, %rd150;
	// begin inline asm
	ld.global.nc.f32 %f110, [%rd159];
	// end inline asm
	mul.f32 	%f61, %f110, 0f3F000000;
	mul.f32 	%f62, %f1, %f110;
	setp.gt.s32 	%p66, %r85, %r3;
	setp.ne.s32 	%p67, %r84, %r87;
	and.pred  	%p13, %p66, %p67;
	setp.eq.s32 	%p68, %r87, 0;
	@%p68 bra 	$L__BB2_65;
	@%p13 bra 	$L__BB2_63;
	setp.eq.s32 	%p69, %r85, %r3;
	setp.eq.f32 	%p70, %f135, 0f00000000;
	or.pred  	%p71, %p69, %p70;
	@%p71 bra 	$L__BB2_64;
	setp.lt.f32 	%p72, %f147, %f135;
	selp.f32 	%f147, %f147, %f135, %p72;
	bra.uni 	$L__BB2_64;
$L__BB2_63:
	add.f32 	%f111, %f129, %f61;
	st.global.f32 	[%rd18], %f111;
	mov.f32 	%f147, %f129;
$L__BB2_64:
	add.s64 	%rd162, %rd4, %rd150;
	st.global.f32 	[%rd162], %f147;
	add.f32 	%f112, %f62, %f147;
	add.s64 	%rd163, %rd3, %rd150;
	st.global.f32 	[%rd163], %f112;
	sub.f32 	%f113, %f147, %f62;
	add.s64 	%rd164, %rd2, %rd150;
	st.global.f32 	[%rd164], %f113;
	add.s64 	%rd165, %rd1, %rd150;
	mov.b32 	%r70, 1065353216;
	st.global.u32 	[%rd165], %r70;
	bra.uni 	$L__BB2_70;
$L__BB2_65:
	@%p13 bra 	$L__BB2_68;
	setp.eq.s32 	%p73, %r85, %r3;
	setp.eq.f32 	%p74, %f129, 0f00000000;
	or.pred  	%p75, %p73, %p74;
	@%p75 bra 	$L__BB2_69;
	setp.gt.f32 	%p76, %f133, %f129;
	selp.f32 	%f133, %f133, %f129, %p76;
	bra.uni 	$L__BB2_69;
$L__BB2_68:
	sub.f32 	%f114, %f135, %f61;
	st.global.f32 	[%rd17], %f114;
	mov.f32 	%f133, %f135;
$L__BB2_69:
	add.s64 	%rd167, %rd4, %rd150;
	st.global.f32 	[%rd167], %f133;
	add.f32 	%f115, %f62, %f133;
	add.s64 	%rd168, %rd3, %rd150;
	st.global.f32 	[%rd168], %f115;
	sub.f32 	%f116, %f133, %f62;
	add.s64 	%rd169, %rd2, %rd150;
	st.global.f32 	[%rd169], %f116;
	add.s64 	%rd170, %rd1, %rd150;
	mov.b32 	%r71, 0;
	st.global.u32 	[%rd170], %r71;
$L__BB2_70:
	add.s64 	%rd171, %rd20, %rd150;
	// begin inline asm
	ld.global.nc.f32 %f117, [%rd171];
	// end inline asm
	add.s64 	%rd172, %rd19, %rd150;
	// begin inline asm
	ld.global.nc.f32 %f118, [%rd172];
	// end inline asm
$L__BB2_71:
	ret;

}


// ===== COMPILED SASS (sm_100) =====

	.target	sm_100

	.elftype	@"ET_EXEC"


//--------------------- .note.nv.tkinfo           --------------------------
	.section	.note.nv.tkinfo,"",@"SHT_NOTE"
	.sectionflags	@"SHF_NOTE_NV_TKINFO"
	.tkinfo
        /*0018*/ 	.word	0x00000002
        /*0030*/ 	.string	""
        /*0030*/ 	.string	"ptxas"
        /*0030*/ 	.string	"Cuda compilation tools, release 13.0, V13.0.88"
        /*0030*/ 	.string	"Build cuda_13.0.r13.0/compiler.36424714_0"
        /*0030*/ 	.string	"-arch sm_100 -m 64 "



//--------------------- .note.nv.cuinfo           --------------------------
	.section	.note.nv.cuinfo,"",@"SHT_NOTE"
	.sectionflags	@"SHF_NOTE_NV_CUINFO"
        /*0018*/ 	.short	0x0002
        /*001a*/ 	.short	0x0064
        /*001c*/ 	.short	0x0082
	.zero		2


//--------------------- .nv.info                  --------------------------
	.section	.nv.info,"",@"SHT_CUDA_INFO"
	.align	4


	//----- nvinfo : EIATTR_REGCOUNT
	.align		4
        /*0000*/ 	.byte	0x04, 0x2f
        /*0002*/ 	.short	(.L_1 - .L_0)
	.align		4
.L_0:
        /*0004*/ 	.word	index@(halftrend_batch_f32)
        /*0008*/ 	.word	0x00000040


	//----- nvinfo : EIATTR_FRAME_SIZE
	.align		4
.L_1:
        /*000c*/ 	.byte	0x04, 0x11
        /*000e*/ 	.short	(.L_3 - .L_2)
	.align		4
.L_2:
        /*0010*/ 	.word	index@(halftrend_batch_f32)
        /*0014*/ 	.word	0x00000000


	//----- nvinfo : EIATTR_REGCOUNT
	.align		4
.L_3:
        /*0018*/ 	.byte	0x04, 0x2f
        /*001a*/ 	.short	(.L_5 - .L_4)
	.align		4
.L_4:
        /*001c*/ 	.word	index@(halftrend_batch_time_major_f32)
        /*0020*/ 	.word	0x00000048


	//----- nvinfo : EIATTR_FRAME_SIZE
	.align		4
.L_5:
        /*0024*/ 	.byte	0x04, 0x11
        /*0026*/ 	.short	(.L_7 - .L_6)
	.align		4
.L_6:
        /*0028*/ 	.word	index@(halftrend_batch_time_major_f32)
        /*002c*/ 	.word	0x00000000


	//----- nvinfo : EIATTR_REGCOUNT
	.align		4
.L_7:
        /*0030*/ 	.byte	0x04, 0x2f
        /*0032*/ 	.short	(.L_9 - .L_8)
	.align		4
.L_8:
        /*0034*/ 	.word	index@(halftrend_many_series_one_param_time_major_f32)
        /*0038*/ 	.word	0x00000048


	//----- nvinfo : EIATTR_FRAME_SIZE
	.align		4
.L_9:
        /*003c*/ 	.byte	0x04, 0x11
        /*003e*/ 	.short	(.L_11 - .L_10)
	.align		4
.L_10:
        /*0040*/ 	.word	index@(halftrend_many_series_one_param_time_major_f32)
        /*0044*/ 	.word	0x00000000


	//----- nvinfo : EIATTR_MIN_STACK_SIZE
	.align		4
.L_11:
        /*0048*/ 	.byte	0x04, 0x12
        /*004a*/ 	.short	(.L_13 - .L_12)
	.align		4
.L_12:
        /*004c*/ 	.word	index@(halftrend_many_series_one_param_time_major_f32)
        /*0050*/ 	.word	0x00000000


	//----- nvinfo : EIATTR_MIN_STACK_SIZE
	.align		4
.L_13:
        /*0054*/ 	.byte	0x04, 0x12
        /*0056*/ 	.short	(.L_15 - .L_14)
	.align		4
.L_14:
        /*0058*/ 	.word	index@(halftrend_batch_time_major_f32)
        /*005c*/ 	.word	0x00000000


	//----- nvinfo : EIATTR_MIN_STACK_SIZE
	.align		4
.L_15:
        /*0060*/ 	.byte	0x04, 0x12
        /*0062*/ 	.short	(.L_17 - .L_16)
	.align		4
.L_16:
        /*0064*/ 	.word	index@(halftrend_batch_f32)
        /*0068*/ 	.word	0x00000000
.L_17:


//--------------------- .nv.compat                --------------------------
	.section	.nv.compat,"",@"SHT_CUDA_COMPAT_INFO"
	.align	4
        /*0000*/ 	.byte	0x02, 0x09, 0x00, 0x00, 0x02, 0x02, 0x01, 0x00, 0x02, 0x05, 0x05, 0x00, 0x03, 0x07, 0x01, 0x01
        /*0010*/ 	.byte	0x02, 0x03, 0x00, 0x00, 0x02, 0x06, 0x01, 0x00, 0x04, 0x0b, 0x08, 0x00, 0x09, 0x00, 0x00, 0x00
        /*0020*/ 	.byte	0x00, 0x00, 0x00, 0x00


//--------------------- .nv.info.halftrend_many_series_one_param_time_major_f32 --------------------------
	.section	.nv.info.halftrend_many_series_one_param_time_major_f32,"",@"SHT_CUDA_INFO"
	.sectionflags	@""
	.align	4


	//----- nvinfo : EIATTR_CUDA_API_VERSION
	.align		4
        /*0000*/ 	.byte	0x04, 0x37
        /*0002*/ 	.short	(.L_19 - .L_18)
.L_18:
        /*0004*/ 	.word	0x00000082


	//----- nvinfo : EIATTR_KPARAM_INFO
	.align		4
.L_19:
        /*0008*/ 	.byte	0x04, 0x17
        /*000a*/ 	.short	(.L_21 - .L_20)
.L_20:
        /*000c*/ 	.word	0x00000000
        /*0010*/ 	.short	0x0011
        /*0012*/ 	.short	0x0080
        /*0014*/ 	.byte	0x00, 0xf5, 0x21, 0x00


	//----- nvinfo : EIATTR_KPARAM_INFO
	.align		4
.L_21:
        /*0018*/ 	.byte	0x04, 0x17
        /*001a*/ 	.short	(.L_23 - .L_22)
.L_22:
        /*001c*/ 	.word	0x00000000
        /*0020*/ 	.short	0x0010
        /*0022*/ 	.short	0x0078
        /*0024*/ 	.byte	0x00, 0xf5, 0x21, 0x00


	//----- nvinfo : EIATTR_KPARAM_INFO
	.align		4
.L_23:
        /*0028*/ 	.byte	0x04, 0x17
        /*002a*/ 	.short	(.L_25 - .L_24)
.L_24:
        /*002c*/ 	.word	0x00000000
        /*0030*/ 	.short	0x000f
        /*0032*/ 	.short	0x0070
        /*0034*/ 	.byte	0x00, 0xf5, 0x21, 0x00


	//----- nvinfo : EIATTR_KPARAM_INFO
	.align		4
.L_25:
        /*0038*/ 	.byte	0x04, 0x17
        /*003a*/ 	.short	(.L_27 - .L_26)
.L_26:
        /*003c*/ 	.word	0x00000000
        /*0040*/ 	.short	0x000e
        /*0042*/ 	.short	0x0068
        /*0044*/ 	.byte	0x00, 0xf5, 0x21, 0x00


	//----- nvinfo : EIATTR_KPARAM_INFO
	.align		4
.L_27:
        /*0048*/ 	.byte	0x04, 0x17
        /*004a*/ 	.short	(.L_29 - .L_28)
.L_28:
        /*004c*/ 	.word	0x00000000
        /*0050*/ 	.short	0x000d
        /*0052*/ 	.short	0x0060
        /*0054*/ 	.byte	0x00, 0xf5, 0x21, 0x00


	//----- nvinfo : EIATTR_KPARAM_INFO
	.align		4
.L_29:
        /*0058*/ 	.byte	0x04, 0x17
        /*005a*/ 	.short	(.L_31 - .L_30)
.L_30:
        /*005c*/ 	.word	0x00000000
        /*0060*/ 	.short	0x000c
        /*0062*/ 	.short	0x0058
        /*0064*/ 	.byte	0x00, 0xf5, 0x21, 0x00


	//----- nvinfo : EIATTR_KPARAM_INFO
	.align		4
.L_31:
        /*0068*/ 	.byte	0x04, 0x17
        /*006a*/ 	.short	(.L_33 - .L_32)
.L_32:
        /*006c*/ 	.word	0x00000000
        /*0070*/ 	.short	0x000b
        /*0072*/ 	.short	0x0050
        /*0074*/ 	.byte	0x00, 0xf0, 0x11, 0x00


	//----- nvinfo : EIATTR_KPARAM_INFO
	.align		4
.L_33:
        /*0078*/ 	.byte	0x04, 0x17
        /*007a*/ 	.short	(.L_35 - .L_34)
.L_34:
        /*007c*/ 	.word	0x00000000
        /*0080*/ 	.short	0x000a
        /*0082*/ 	.short	0x004c
        /*0084*/ 	.byte	0x00, 0xf0, 0x11, 0x00


	//----- nvinfo : EIATTR_KPARAM_INFO
	.align		4
.L_35:
        /*0088*/ 	.byte	0x04, 0x17
        /*008a*/ 	.short	(.L_37 - .L_36)
.L_36:
        /*008c*/ 	.word	0x00000000
        /*0090*/ 	.short	0x0009
        /*0092*/ 	.short	0x0048
        /*0094*/ 	.byte	0x00, 0xf0, 0x11, 0x00


	//----- nvinfo : EIATTR_KPARAM_INFO
	.align		4
.L_37:
        /*0098*/ 	.byte	0x04, 0x17
        /*009a*/ 	.short	(.L_39 - .L_38)
.L_38:
        /*009c*/ 	.word	0x00000000
        /*00a0*/ 	.short	0x0008
        /*00a2*/ 	.short	0x0040
        /*00a4*/ 	.byte	0x00, 0xf5, 0x21, 0x00


	//----- nvinfo : EIATTR_KPARAM_INFO
	.align		4
.L_39:
        /*00a8*/ 	.byte	0x04, 0x17
        /*00aa*/ 	.short	(.L_41 - .L_40)
.L_40:
        /*00ac*/ 	.word	0x00000000
        /*00b0*/ 	.short	0x0007
        /*00b2*/ 	.short	0x0038
        /*00b4*/ 	.byte	0x00, 0xf5, 0x21, 0x00


	//----- nvinfo : EIATTR_KPARAM_INFO
	.align		4
.L_41:
        /*00b8*/ 	.byte	0x04, 0x17
        /*00ba*/ 	.short	(.L_43 - .L_42)
.L_42:
        /*00bc*/ 	.word	0x00000000
        /*00c0*/ 	.short	0x0006
        /*00c2*/ 	.short	0x0030
        /*00c4*/ 	.byte	0x00, 0xf5, 0x21, 0x00


	//----- nvinfo : EIATTR_KPARAM_INFO
	.align		4
.L_43:
        /*00c8*/ 	.byte	0x04, 0x17
        /*00ca*/ 	.short	(.L_45 - .L_44)
.L_44:
        /*00cc*/ 	.word	0x00000000
        /*00d0*/ 	.short	0x0005
        /*00d2*/ 	.short	0x0028
        /*00d4*/ 	.byte	0x00, 0xf5, 0x21, 0x00


	//----- nvinfo : EIATTR_KPARAM_INFO
	.align		4
.L_45:
        /*00d8*/ 	.byte	0x04, 0x17
        /*00da*/ 	.short	(.L_47 - .L_46)
.L_46:
        /*00dc*/ 	.word	0x00000000
        /*00e0*/ 	.short	0x0004
        /*00e2*/ 	.short	0x0020
        /*00e4*/ 	.byte	0x00, 0xf5, 0x21, 0x00


	//----- nvinfo : EIATTR_KPARAM_INFO
	.align		4
.L_47:
        /*00e8*/ 	.byte	0x04, 0x17
        /*00ea*/ 	.short	(.L_49 - .L_48)
.L_48:
        /*00ec*/ 	.word	0x00000000
        /*00f0*/ 	.short	0x0003
        /*00f2*/ 	.short	0x0018
        /*00f4*/ 	.byte	0x00, 0xf5, 0x21, 0x00


	//----- nvinfo : EIATTR_KPARAM_INFO
	.align		4
.L_49:
        /*00f8*/ 	.byte	0x04, 0x17
        /*00fa*/ 	.short	(.L_51 - .L_50)
.L_50:
        /*00fc*/ 	.word	0x00000000
        /*0100*/ 	.short	0x0002
        /*0102*/ 	.short	0x0010
        /*0104*/ 	.byte	0x00, 0xf5, 0x21, 0x00


	//----- nvinfo : EIATTR_KPARAM_INFO
	.align		4
.L_51:
        /*0108*/ 	.byte	0x04, 0x17
        /*010a*/ 	.short	(.L_53 - .L_52)
.L_52:
        /*010c*/ 	.word	0x00000000
        /*0110*/ 	.short	0x0001
        /*0112*/ 	.short	0x0008
        /*0114*/ 	.byte	0x00, 0xf5, 0x21, 0x00


	//----- nvinfo : EIATTR_KPARAM_INFO
	.align		4
.L_53:
        /*0118*/ 	.byte	0x04, 0x17
        /*011a*/ 	.short	(.L_55 - .L_54)
.L_54:
        /*011c*/ 	.word	0x00000000
        /*0120*/ 	.short	0x0000
        /*0122*/ 	.short	0x0000
        /*0124*/ 	.byte	0x00, 0xf5, 0x21, 0x00


	//----- nvinfo : EIATTR_SPARSE_MMA_MASK
	.align		4
.L_55:
        /*0128*/ 	.byte	0x03, 0x50
        /*012a*/ 	.short	0x0000


	//----- nvinfo : EIATTR_MAXREG_COUNT
	.align		4
        /*012c*/ 	.byte	0x03, 0x1b
        /*012e*/ 	.short	0x0080


	//----- nvinfo : EIATTR_MERCURY_ISA_VERSION
	.align		4
        /*0130*/ 	.byte	0x03, 0x5f
        /*0132*/ 	.short	0x0101


	//----- nvinfo : EIATTR_VRC_CTA_INIT_COUNT
	.align		4
        /*0134*/ 	.byte	0x02, 0x4a
	.zero		1
	.zero		1


	//----- nvinfo : EIATTR_EXIT_INSTR_OFFSETS
	.align		4
        /*0138*/ 	.byte	0x04, 0x1c
        /*013a*/ 	.short	(.L_57 - .L_56)


	//   ....[0]....
.L_56:
        /*013c*/ 	.word	0x00000080


	//   ....[1]....
        /*0140*/ 	.word	0x00000a30


	//   ....[2]....
        /*0144*/ 	.word	0x00001bd0


	//   ....[3]....
        /*0148*/ 	.word	0x00002110


	//   ....[4]....
        /*014c*/ 	.word	0x000022c0


	//----- nvinfo : EIATTR_MAX_THREADS
	.align		4
.L_57:
        /*0150*/ 	.byte	0x04, 0x05
        /*0152*/ 	.short	(.L_59 - .L_58)
.L_58:
        /*0154*/ 	.word	0x00000100
        /*0158*/ 	.word	0x00000001
        /*015c*/ 	.word	0x00000001


	//----- nvinfo : EIATTR_CRS_STACK_SIZE
	.align		4
.L_59:
        /*0160*/ 	.byte	0x04, 0x1e
        /*0162*/ 	.short	(.L_61 - .L_60)
.L_60:
        /*0164*/ 	.word	0x00000000


	//----- nvinfo : EIATTR_CBANK_PARAM_SIZE
	.align		4
.L_61:
        /*0168*/ 	.byte	0x03, 0x19
        /*016a*/ 	.short	0x0088


	//----- nvinfo : EIATTR_PARAM_CBANK
	.align		4
        /*016c*/ 	.byte	0x04, 0x0a
        /*016e*/ 	.short	(.L_63 - .L_62)
	.align		4
.L_62:
        /*0170*/ 	.word	index@(.nv.constant0.halftrend_many_series_one_param_time_major_f32)
        /*0174*/ 	.short	0x0380
        /*0176*/ 	.short	0x0088


	//----- nvinfo : EIATTR_SW_WAR
	.align		4
.L_63:
        /*0178*/ 	.byte	0x04, 0x36
        /*017a*/ 	.short	(.L_65 - .L_64)
.L_64:
        /*017c*/ 	.word	0x00000008
.L_65:


//--------------------- .nv.info.halftrend_batch_time_major_f32 --------------------------
	.section	.nv.info.halftrend_batch_time_major_f32,"",@"SHT_CUDA_INFO"
	.sectionflags	@""
	.align	4


	//----- nvinfo : EIATTR_CUDA_API_VERSION
	.align		4
        /*0000*/ 	.byte	0x04, 0x37
        /*0002*/ 	.short	(.L_67 - .L_66)
.L_66:
        /*0004*/ 	.word	0x00000082


	//----- nvinfo : EIATTR_KPARAM_INFO
	.align		4
.L_67:
        /*0008*/ 	.byte	0x04, 0x17
        /*000a*/ 	.short	(.L_69 - .L_68)
.L_68:
        /*000c*/ 	.word	0x00000000
        /*0010*/ 	.short	0x0011
        /*0012*/ 	.short	0x0080
        /*0014*/ 	.byte	0x00, 0xf5, 0x21, 0x00


	//----- nvinfo : EIATTR_KPARAM_INFO
	.align		4
.L_69:
        /*0018*/ 	.byte	0x04, 0x17
        /*001a*/ 	.short	(.L_71 - .L_70)
.L_70:
        /*001c*/ 	.word	0x00000000
        /*0020*/ 	.short	0x0010
        /*0022*/ 	.short	0x0078
        /*0024*/ 	.byte	0x00, 0xf5, 0x21, 0x00


	//----- nvinfo : EIATTR_KPARAM_INFO
	.align		4
.L_71:
        /*0028*/ 	.byte	0x04, 0x17
        /*002a*/ 	.short	(.L_73 - .L_72)
.L_72:
        /*002c*/ 	.word	0x00000000
        /*0030*/ 	.short	0x000f
        /*0032*/ 	.short	0x0070
        /*0034*/ 	.byte	0x00, 0xf5, 0x21, 0x00


	//----- nvinfo : EIATTR_KPARAM_INFO
	.align		4
.L_73:
        /*0038*/ 	.byte	0x04, 0x17
        /*003a*/ 	.short	(.L_75 - .L_74)
.L_74:
        /*003c*/ 	.word	0x00000000
        /*0040*/ 	.short	0x000e
        /*0042*/ 	.short	0x0068
        /*0044*/ 	.byte	0x00, 0xf5, 0x21, 0x00


	//----- nvinfo : EIATTR_KPARAM_INFO
	.align		4
.L_75:
        /*0048*/ 	.byte	0x04, 0x17
        /*004a*/ 	.short	(.L_77 - .L_76)
.L_76:
        /*004c*/ 	.word	0x00000000
        /*0050*/ 	.short	0x000d
        /*0052*/ 	.short	0x0060
        /*0054*/ 	.byte	0x00, 0xf5, 0x21, 0x00


	//----- nvinfo : EIATTR_KPARAM_INFO
	.align		4
.L_77:
        /*0058*/ 	.byte	0x04, 0x17
        /*005a*/ 	.short	(.L_79 - .L_78)
.L_78:
        /*005c*/ 	.word	0x00000000
        /*0060*/ 	.short	0x000c
        /*0062*/ 	.short	0x0058
        /*0064*/ 	.byte	0x00, 0xf5, 0x21, 0x00


	//----- nvinfo : EIATTR_KPARAM_INFO
	.align		4
.L_79:
        /*0068*/ 	.byte	0x04, 0x17
        /*006a*/ 	.short	(.L_81 - .L_80)
.L_80:
        /*006c*/ 	.word	0x00000000
        /*0070*/ 	.short	0x000b
        /*0072*/ 	.short	0x0054
        /*0074*/ 	.byte	0x00, 0xf0, 0x11, 0x00


	//----- nvinfo : EIATTR_KPARAM_INFO
	.align		4
.L_81:
        /*0078*/ 	.byte	0x04, 0x17
        /*007a*/ 	.short	(.L_83 - .L_82)
.L_82:
        /*007c*/ 	.word	0x00000000
        /*0080*/ 	.short	0x000a
        /*0082*/ 	.short	0x0050
        /*0084*/ 	.byte	0x00, 0xf0, 0x11, 0x00


	//----- nvinfo : EIATTR_KPARAM_INFO
	.align		4
.L_83:
        /*0088*/ 	.byte	0x04, 0x17
        /*008a*/ 	.short	(.L_85 - .L_84)
.L_84:
        /*008c*/ 	.word	0x00000000
        /*0090*/ 	.short	0x0009
        /*0092*/ 	.short	0x0048
        /*0094*/ 	.byte	0x00, 0xf5, 0x21, 0x00


	//----- nvinfo : EIATTR_KPARAM_INFO
	.align		4
.L_85:
        /*0098*/ 	.byte	0x04, 0x17
        /*009a*/ 	.short	(.L_87 - .L_86)
.L_86:
        /*009c*/ 	.word	0x00000000
        /*00a0*/ 	.short	0x0008
        /*00a2*/ 	.short	0x0040
        /*00a4*/ 	.byte	0x00, 0xf5, 0x21, 0x00


	//----- nvinfo : EIATTR_KPARAM_INFO
	.align		4
.L_87:
        /*00a8*/ 	.byte	0x04, 0x17
        /*00aa*/ 	.short	(.L_89 - .L_88)
.L_88:
        /*00ac*/ 	.word	0x00000000
        /*00b0*/ 	.short	0x0007
        /*00b2*/ 	.short	0x0038
        /*00b4*/ 	.byte	0x00, 0xf5, 0x21, 0x00


	//----- nvinfo : EIATTR_KPARAM_INFO
	.align		4
.L_89:
        /*00b8*/ 	.byte	0x04, 0x17
        /*00ba*/ 	.short	(.L_91 - .L_90)
.L_90:
        /*00bc*/ 	.word	0x00000000
        /*00c0*/ 	.short	0x0006
        /*00c2*/ 	.short	0x0030
        /*00c4*/ 	.byte	0x00, 0xf5, 0x21, 0x00


	//----- nvinfo : EIATTR_KPARAM_INFO
	.align		4
.L_91:
        /*00c8*/ 	.byte	0x04, 0x17
        /*00ca*/ 	.short	(.L_93 - .L_92)
.L_92:
        /*00cc*/ 	.word	0x00000000
        /*00d0*/ 	.short	0x0005
        /*00d2*/ 	.short	0x0028
        /*00d4*/ 	.byte	0x00, 0xf5, 0x21, 0x00


	//----- nvinfo : EIATTR_KPARAM_INFO
	.align		4
.L_93:
        /*00d8*/ 	.byte	0x04, 0x17
        /*00da*/ 	.short	(.L_95 - .L_94)
.L_94:
        /*00dc*/ 	.word	0x00000000
        /*00e0*/ 	.short	0x0004
        /*00e2*/ 	.short	0x0020
        /*00e4*/ 	.byte	0x00, 0xf5, 0x21, 0x00


	//----- nvinfo : EIATTR_KPARAM_INFO
	.align		4
.L_95:
        /*00e8*/ 	.byte	0x04, 0x17
        /*00ea*/ 	.short	(.L_97 - .L_96)
.L_96:
        /*00ec*/ 	.word	0x00000000
        /*00f0*/ 	.short	0x0003
        /*00f2*/ 	.short	0x0018
        /*00f4*/ 	.byte	0x00, 0xf5, 0x21, 0x00


	//----- nvinfo : EIATTR_KPARAM_INFO
	.align		4
.L_97:
        /*00f8*/ 	.byte	0x04, 0x17
        /*00fa*/ 	.short	(.L_99 - .L_98)
.L_98:
        /*00fc*/ 	.word	0x00000000
        /*0100*/ 	.short	0x0002
        /*0102*/ 	.short	0x0010
        /*0104*/ 	.byte	0x00, 0xf5, 0x21, 0x00


	//----- nvinfo : EIATTR_KPARAM_INFO
	.align		4
.L_99:
        /*0108*/ 	.byte	0x04, 0x17
        /*010a*/ 	.short	(.L_101 - .L_100)
.L_100:
        /*010c*/ 	.word	0x00000000
        /*0110*/ 	.short	0x0001
        /*0112*/ 	.short	0x0008
        /*0114*/ 	.byte	0x00, 0xf5, 0x21, 0x00


	//----- nvinfo : EIATTR_KPARAM_INFO
	.align		4
.L_101:
        /*0118*/ 	.byte	0x04, 0x17
        /*011a*/ 	.short	(.L_103 - .L_102)
.L_102:
        /*011c*/ 	.word	0x00000000
        /*0120*/ 	.short	0x0000
        /*0122*/ 	.short	0x0000
        /*0124*/ 	.byte	0x00, 0xf5, 0x21, 0x00


	//----- nvinfo : EIATTR_SPARSE_MMA_MASK
	.align		4
.L_103:
        /*0128*/ 	.byte	0x03, 0x50
        /*012a*/ 	.short	0x0000


	//----- nvinfo : EIATTR_MAXREG_COUNT
	.align		4
        /*012c*/ 	.byte	0x03, 0x1b
        /*012e*/ 	.short	0x0080


	//----- nvinfo : EIATTR_MERCURY_ISA_VERSION
	.align		4
        /*0130*/ 	.byte	0x03, 0x5f
        /*0132*/ 	.short	0x0101


	//----- nvinfo : EIATTR_VRC_CTA_INIT_COUNT
	.align		4
        /*0134*/ 	.byte	0x02, 0x4a
	.zero		1
	.zero		1


	//----- nvinfo : EIATTR_EXIT_INSTR_OFFSETS
	.align		4
        /*0138*/ 	.byte	0x04, 0x1c
        /*013a*/ 	.short	(.L_105 - .L_104)


	//   ....[0]....
.L_104:
        /*013c*/ 	.word	0x00000070


	//   ....[1]....
        /*0140*/ 	.word	0x000027d0


	//----- nvinfo : EIATTR_MAX_THREADS
	.align		4
.L_105:
        /*0144*/ 	.byte	0x04, 0x05
        /*0146*/ 	.short	(.L_107 - .L_106)
.L_106:
        /*0148*/ 	.word	0x00000100
        /*014c*/ 	.word	0x00000001
        /*0150*/ 	.word	0x00000001


	//----- nvinfo : EIATTR_CRS_STACK_SIZE
	.align		4
.L_107:
        /*0154*/ 	.byte	0x04, 0x1e
        /*0156*/ 	.short	(.L_109 - .L_108)
.L_108:
        /*0158*/ 	.word	0x00000000


	//----- nvinfo : EIATTR_CBANK_PARAM_SIZE
	.align		4
.L_109:
        /*015c*/ 	.byte	0x03, 0x19
        /*015e*/ 	.short	0x0088


	//----- nvinfo : EIATTR_PARAM_CBANK
	.align		4
        /*0160*/ 	.byte	0x04, 0x0a
        /*0162*/ 	.short	(.L_111 - .L_110)
	.align		4
.L_110:
        /*0164*/ 	.word	index@(.nv.constant0.halftrend_batch_time_major_f32)
        /*0168*/ 	.short	0x0380
        /*016a*/ 	.short	0x0088


	//----- nvinfo : EIATTR_SW_WAR
	.align		4
.L_111:
        /*016c*/ 	.byte	0x04, 0x36
        /*016e*/ 	.short	(.L_113 - .L_112)
.L_112:
        /*0170*/ 	.word	0x00000008
.L_113:


//--------------------- .nv.info.halftrend_batch_f32 --------------------------
	.section	.nv.info.halftrend_batch_f32,"",@"SHT_CUDA_INFO"
	.sectionflags	@""
	.align	4


	//----- nvinfo : EIATTR_CUDA_API_VERSION
	.align		4
        /*0000*/ 	.byte	0x04, 0x37
        /*0002*/ 	.short	(.L_115 - .L_114)
.L_114:
        /*0004*/ 	.word	0x00000082


	//----- nvinfo : EIATTR_KPARAM_INFO
	.align		4
.L_115:
        /*0008*/ 	.byte	0x04, 0x17
        /*000a*/ 	.short	(.L_117 - .L_116)
.L_116:
        /*000c*/ 	.word	0x00000000
        /*0010*/ 	.short	0x0011
        /*0012*/ 	.short	0x0080
        /*0014*/ 	.byte	0x00, 0xf5, 0x21, 0x00


	//----- nvinfo : EIATTR_KPARAM_INFO
	.align		4
.L_117:
        /*0018*/ 	.byte	0x04, 0x17
        /*001a*/ 	.short	(.L_119 - .L_118)
.L_118:
        /*001c*/ 	.word	0x00000000
        /*0020*/ 	.short	0x0010
        /*0022*/ 	.short	0x0078
        /*0024*/ 	.byte	0x00, 0xf5, 0x21, 0x00


	//----- nvinfo : EIATTR_KPARAM_INFO
	.align		4
.L_119:
        /*0028*/ 	.byte	0x04, 0x17
        /*002a*/ 	.short	(.L_121 - .L_120)
.L_120:
        /*002c*/ 	.word	0x00000000
        /*0030*/ 	.short	0x000f
        /*0032*/ 	.short	0x0070
        /*0034*/ 	.byte	0x00, 0xf5, 0x21, 0x00


	//----- nvinfo : EIATTR_KPARAM_INFO
	.align		4
.L_121:
        /*0038*/ 	.byte	0x04, 0x17
        /*003a*/ 	.short	(.L_123 - .L_122)
.L_122:
        /*003c*/ 	.word	0x00000000
        /*0040*/ 	.short	0x000e
        /*0042*/ 	.short	0x0068
        /*0044*/ 	.byte	0x00, 0xf5, 0x21, 0x00


	//----- nvinfo : EIATTR_KPARAM_INFO
	.align		4
.L_123:
        /*0048*/ 	.byte	0x04, 0x17
        /*004a*/ 	.short	(.L_125 - .L_124)
.L_124:
        /*004c*/ 	.word	0x00000000
        /*0050*/ 	.short	0x000d
        /*0052*/ 	.short	0x0060
        /*0054*/ 	.byte	0x00, 0xf5, 0x21, 0x00


	//----- nvinfo : EIATTR_KPARAM_INFO
	.align		4
.L_125:
        /*0058*/ 	.byte	0x04, 0x17
        /*005a*/ 	.short	(.L_127 - .L_126)
.L_126:
        /*005c*/ 	.word	0x00000000
        /*0060*/ 	.short	0x000c
        /*0062*/ 	.short	0x0058
        /*0064*/ 	.byte	0x00, 0xf5, 0x21, 0x00


	//----- nvinfo : EIATTR_KPARAM_INFO
	.align		4
.L_127:
        /*0068*/ 	.byte	0x04, 0x17
        /*006a*/ 	.short	(.L_129 - .L_128)
.L_128:
        /*006c*/ 	.word	0x00000000
        /*0070*/ 	.short	0x000b
        /*0072*/ 	.short	0x0054
        /*0074*/ 	.byte	0x00, 0xf0, 0x11, 0x00


	//----- nvinfo : EIATTR_KPARAM_INFO
	.align		4
.L_129:
        /*0078*/ 	.byte	0x04, 0x17
        /*007a*/ 	.short	(.L_131 - .L_130)
.L_130:
        /*007c*/ 	.word	0x00000000
        /*0080*/ 	.short	0x000a
        /*0082*/ 	.short	0x0050
        /*0084*/ 	.byte	0x00, 0xf0, 0x11, 0x00


	//----- nvinfo : EIATTR_KPARAM_INFO
	.align		4
.L_131:
        /*0088*/ 	.byte	0x04, 0x17
        /*008a*/ 	.short	(.L_133 - .L_132)
.L_132:
        /*008c*/ 	.word	0x00000000
        /*0090*/ 	.short	0x0009
        /*0092*/ 	.short	0x0048
        /*0094*/ 	.byte	0x00, 0xf5, 0x21, 0x00


	//----- nvinfo : EIATTR_KPARAM_INFO
	.align		4
.L_133:
        /*0098*/ 	.byte	0x04, 0x17
        /*009a*/ 	.short	(.L_135 - .L_134)
.L_134:
        /*009c*/ 	.word	0x00000000
        /*00a0*/ 	.short	0x0008
        /*00a2*/ 	.short	0x0040
        /*00a4*/ 	.byte	0x00, 0xf5, 0x21, 0x00


	//----- nvinfo : EIATTR_KPARAM_INFO
	.align		4
.L_135:
        /*00a8*/ 	.byte	0x04, 0x17
        /*00aa*/ 	.short	(.L_137 - .L_136)
.L_136:
        /*00ac*/ 	.word	0x00000000
        /*00b0*/ 	.short	0x0007
        /*00b2*/ 	.short	0x0038
        /*00b4*/ 	.byte	0x00, 0xf5, 0x21, 0x00


	//----- nvinfo : EIATTR_KPARAM_INFO
	.align		4
.L_137:
        /*00b8*/ 	.byte	0x04, 0x17
        /*00ba*/ 	.short	(.L_139 - .L_138)
.L_138:
        /*00bc*/ 	.word	0x00000000
        /*00c0*/ 	.short	0x0006
        /*00c2*/ 	.short	0x0030
        /*00c4*/ 	.byte	0x00, 0xf5, 0x21, 0x00


	//----- nvinfo : EIATTR_KPARAM_INFO
	.align		4
.L_139:
        /*00c8*/ 	.byte	0x04, 0x17
        /*00ca*/ 	.short	(.L_141 - .L_140)
.L_140:
        /*00cc*/ 	.word	0x00000000
        /*00d0*/ 	.short	0x0005
        /*00d2*/ 	.short	0x0028
        /*00d4*/ 	.byte	0x00, 0xf5, 0x21, 0x00


	//----- nvinfo : EIATTR_KPARAM_INFO
	.align		4
.L_141:
        /*00d8*/ 	.byte	0x04, 0x17
        /*00da*/ 	.short	(.L_143 - .L_142)
.L_142:
        /*00dc*/ 	.word	0x00000000
        /*00e0*/ 	.short	0x0004
        /*00e2*/ 	.short	0x0020
        /*00e4*/ 	.byte	0x00, 0xf5, 0x21, 0x00


	//----- nvinfo : EIATTR_KPARAM_INFO
	.align		4
.L_143:
        /*00e8*/ 	.byte	0x04, 0x17
        /*00ea*/ 	.short	(.L_145 - .L_144)
.L_144:
        /*00ec*/ 	.word	0x00000000
        /*00f0*/ 	.short	0x0003
        /*00f2*/ 	.short	0x0018
        /*00f4*/ 	.byte	0x00, 0xf5, 0x21, 0x00


	//----- nvinfo : EIATTR_KPARAM_INFO
	.align		4
.L_145:
        /*00f8*/ 	.byte	0x04, 0x17
        /*00fa*/ 	.short	(.L_147 - .L_146)
.L_146:
        /*00fc*/ 	.word	0x00000000
        /*0100*/ 	.short	0x0002
        /*0102*/ 	.short	0x0010
        /*0104*/ 	.byte	0x00, 0xf5, 0x21, 0x00


	//----- nvinfo : EIATTR_KPARAM_INFO
	.align		4
.L_147:
        /*0108*/ 	.byte	0x04, 0x17
        /*010a*/ 	.short	(.L_149 - .L_148)
.L_148:
        /*010c*/ 	.word	0x00000000
        /*0110*/ 	.short	0x0001
        /*0112*/ 	.short	0x0008
        /*0114*/ 	.byte	0x00, 0xf5, 0x21, 0x00


	//----- nvinfo : EIATTR_KPARAM_INFO
	.align		4
.L_149:
        /*0118*/ 	.byte	0x04, 0x17
        /*011a*/ 	.short	(.L_151 - .L_150)
.L_150:
        /*011c*/ 	.word	0x00000000
        /*0120*/ 	.short	0x0000
        /*0122*/ 	.short	0x0000
        /*0124*/ 	.byte	0x00, 0xf5, 0x21, 0x00


	//----- nvinfo : EIATTR_SPARSE_MMA_MASK
	.align		4
.L_151:
        /*0128*/ 	.byte	0x03, 0x50
        /*012a*/ 	.short	0x0000


	//----- nvinfo : EIATTR_MAXREG_COUNT
	.align		4
        /*012c*/ 	.byte	0x03, 0x1b
        /*012e*/ 	.short	0x0080


	//----- nvinfo : EIATTR_MERCURY_ISA_VERSION
	.align		4
        /*0130*/ 	.byte	0x03, 0x5f
        /*0132*/ 	.short	0x0101


	//----- nvinfo : EIATTR_VRC_CTA_INIT_COUNT
	.align		4
        /*0134*/ 	.byte	0x02, 0x4a
	.zero		1
	.zero		1


	//----- nvinfo : EIATTR_EXIT_INSTR_OFFSETS
	.align		4
        /*0138*/ 	.byte	0x04, 0x1c
        /*013a*/ 	.short	(.L_153 - .L_152)


	//   ....[0]....
.L_152:
        /*013c*/ 	.word	0x00000070


	//   ....[1]....
        /*0140*/ 	.word	0x000022a0


	//----- nvinfo : EIATTR_MAX_THREADS
	.align		4
.L_153:
        /*0144*/ 	.byte	0x04, 0x05
        /*0146*/ 	.short	(.L_155 - .L_154)
.L_154:
        /*0148*/ 	.word	0x00000100
        /*014c*/ 	.word	0x00000001
        /*0150*/ 	.word	0x00000001


	//----- nvinfo : EIATTR_CRS_STACK_SIZE
	.align		4
.L_155:
        /*0154*/ 	.byte	0x04, 0x1e
        /*0156*/ 	.short	(.L_157 - .L_156)
.L_156:
        /*0158*/ 	.word	0x00000000


	//----- nvinfo : EIATTR_CBANK_PARAM_SIZE
	.align		4
.L_157:
        /*015c*/ 	.byte	0x03, 0x19
        /*015e*/ 	.short	0x0088


	//----- nvinfo : EIATTR_PARAM_CBANK
	.align		4
        /*0160*/ 	.byte	0x04, 0x0a
        /*0162*/ 	.short	(.L_159 - .L_158)
	.align		4
.L_158:
        /*0164*/ 	.word	index@(.nv.constant0.halftrend_batch_f32)
        /*0168*/ 	.short	0x0380
        /*016a*/ 	.short	0x0088


	//----- nvinfo : EIATTR_SW_WAR
	.align		4
.L_159:
        /*016c*/ 	.byte	0x04, 0x36
        /*016e*/ 	.short	(.L_161 - .L_160)
.L_160:
        /*0170*/ 	.word	0x00000008
.L_161:


//--------------------- .nv.callgraph             --------------------------
	.section	.nv.callgraph,"",@"SHT_CUDA_CALLGRAPH"
	.align	4
	.sectionentsize	8
	.align		4
        /*0000*/ 	.word	0x00000000
	.align		4
        /*0004*/ 	.word	0xffffffff
	.align		4
        /*0008*/ 	.word	0x00000000
	.align		4
        /*000c*/ 	.word	0xfffffffe
	.align		4
        /*0010*/ 	.word	0x00000000
	.align		4
        /*0014*/ 	.word	0xfffffffd
	.align		4
        /*0018*/ 	.word	0x00000000
	.align		4
        /*001c*/ 	.word	0xfffffffc


//--------------------- .text.halftrend_many_series_one_param_time_major_f32 --------------------------
	.section	.text.halftrend_many_series_one_param_time_major_f32,"ax",@progbits
	.align	128
        .global         halftrend_many_series_one_param_time_major_f32
        .type           halftrend_many_series_one_param_time_major_f32,@function
        .size           halftrend_many_series_one_param_time_major_f32,(.L_x_149 - halftrend_many_series_one_param_time_major_f32)
        .other          halftrend_many_series_one_param_time_major_f32,@"STO_CUDA_ENTRY STV_DEFAULT"
halftrend_many_series_one_param_time_major_f32:
.text.halftrend_many_series_one_param_time_major_f32:
[----:B------:R-:W-:Y:S01]  /*0000*/  LDC R1, c[0x0][0x37c] ;  /* 0x0000df00ff017b82 */ /* 0x000fe20000000800 */
[----:B------:R-:W0:Y:S07]  /*0010*/  S2R R0, SR_TID.X ;  /* 0x0000000000007919 */ /* 0x000e2e0000002100 */
[----:B------:R-:W0:Y:S01]  /*0020*/  S2UR UR4, SR_CTAID.X ;  /* 0x00000000000479c3 */ /* 0x000e220000002500 */
[----:B------:R-:W1:Y:S07]  /*0030*/  LDCU UR5, c[0x0][0x3cc] ;  /* 0x00007980ff0577ac */ /* 0x000e6e0008000800 */
[----:B------:R-:W0:Y:S01]  /*0040*/  LDC R59, c[0x0][0x360] ;  /* 0x0000d800ff3b7b82 */ /* 0x000e220000000800 */
[----:B-1----:R-:W-:Y:S01]  /*0050*/  MOV R53, UR5 ;  /* 0x0000000500357c02 */ /* 0x002fe20008000f00 */
[----:B0-----:R-:W-:-:S05]  /*0060*/  IMAD R59, R59, UR4, R0 ;  /* 0x000000043b3b7c24 */ /* 0x001fca000f8e0200 */
[----:B------:R-:W-:-:S13]  /*0070*/  ISETP.GE.AND P0, PT, R59, R53, PT ;  /* 0x000000353b00720c */ /* 0x000fda0003f06270 */
[----:B------:R-:W-:Y:S05]  /*0080*/  @P0 EXIT ;  /* 0x000000000000094d */ /* 0x000fea0003800000 */
[----:B------:R-:W0:Y:S01]  /*0090*/  LDC.64 R2, c[0x0][0x3c0] ;  /* 0x0000f000ff027b82 */ /* 0x000e220000000a00 */
[----:B------:R-:W1:Y:S01]  /*00a0*/  LDCU.64 UR4, c[0x0][0x358] ;  /* 0x00006b00ff0477ac */ /* 0x000e620008000a00 */
[----:B------:R-:W2:Y:S01]  /*00b0*/  LDCU UR6, c[0x0][0x3d0] ;  /* 0x00007a00ff0677ac */ /* 0x000ea20008000800 */
[----:B0-----:R-:W-:-:S05]  /*00c0*/  IMAD.WIDE R2, R59, 0x4, R2 ;  /* 0x000000043b027825 */ /* 0x001fca00078e0202 */
[----:B-1----:R-:W2:Y:S01]  /*00d0*/  LDG.E.CONSTANT R0, desc[UR4][R2.64] ;  /* 0x0000000402007981 */ /* 0x002ea2000c1e9900 */
[----:B------:R-:W-:Y:S01]  /*00e0*/  BSSY.RECONVERGENT B0, `(.L_x_0) ;  /* 0x0000093000007945 */ /* 0x000fe20003800200 */
[----:B--2---:R-:W-:-:S04]  /*00f0*/  VIMNMX R58, PT, PT, R0, UR6, PT ;  /* 0x00000006003a7c48 */ /* 0x004fc8000bfe0100 */
[----:B------:R-:W-:-:S13]  /*0100*/  ISETP.GE.AND P0, PT, R58, 0x1, PT ;  /* 0x000000013a00780c */ /* 0x000fda0003f06270 */
[----:B------:R-:W-:Y:S05]  /*0110*/  @!P0 BRA `(.L_x_1) ;  /* 0x00000008003c8947 */ /* 0x000fea0003800000 */
[C---:B------:R-:W-:Y:S01]  /*0120*/  ISETP.GE.U32.AND P1, PT, R58.reuse, 0x8, PT ;  /* 0x000000083a00780c */ /* 0x040fe20003f26070 */
[----:B------:R-:W-:Y:S01]  /*0130*/  BSSY.RECONVERGENT B1, `(.L_x_2) ;  /* 0x0000073000017945 */ /* 0x000fe20003800200 */
[----:B------:R-:W-:Y:S01]  /*0140*/  LOP3.LUT R14, R58, 0x7, RZ, 0xc0, !PT ;  /* 0x000000073a0e7812 */ /* 0x000fe200078ec0ff */
[----:B------:R-:W-:-:S03]  /*0150*/  HFMA2 R16, -RZ, RZ, 0, 0 ;  /* 0x00000000ff107431 */ /* 0x000fc600000001ff */
[----:B------:R-:W-:-:S07]  /*0160*/  ISETP.NE.AND P2, PT, R14, RZ, PT ;  /* 0x000000ff0e00720c */ /* 0x000fce0003f45270 */
[----:B------:R-:W-:Y:S06]  /*0170*/  @!P1 BRA `(.L_x_3) ;  /* 0x0000000400b89947 */ /* 0x000fec0003800000 */
[----:B------:R-:W0:Y:S01]  /*0180*/  LDC.64 R2, c[0x0][0x3d8] ;  /* 0x0000f600ff027b82 */ /* 0x000e220000000a00 */
[----:B------:R-:W-:Y:S02]  /*0190*/  LOP3.LUT R16, R58, 0x7ffffff8, RZ, 0xc0, !PT ;  /* 0x7ffffff83a107812 */ /* 0x000fe400078ec0ff */
[----:B------:R-:W-:Y:S02]  /*01a0*/  MOV R15, R59 ;  /* 0x0000003b000f7202 */ /* 0x000fe40000000f00 */
[----:B------:R-:W-:-:S03]  /*01b0*/  IADD3 R17, PT, PT, -R16, RZ, RZ ;  /* 0x000000ff10117210 */ /* 0x000fc60007ffe1ff */
[----:B------:R-:W1:Y:S08]  /*01c0*/  LDC.64 R4, c[0x0][0x3e0] ;  /* 0x0000f800ff047b82 */ /* 0x000e700000000a00 */
[----:B------:R-:W2:Y:S08]  /*01d0*/  LDC.64 R6, c[0x0][0x3e8] ;  /* 0x0000fa00ff067b82 */ /* 0x000eb00000000a00 */
[----:B------:R-:W3:Y:S08]  /*01e0*/  LDC.64 R8, c[0x0][0x400] ;  /* 0x00010000ff087b82 */ /* 0x000ef00000000a00 */
[----:B------:R-:W4:Y:S08]  /*01f0*/  LDC.64 R10, c[0x0][0x3f0] ;  /* 0x0000fc00ff0a7b82 */ /* 0x000f300000000a00 */
[----:B------:R-:W0:Y:S02]  /*0200*/  LDC.64 R12, c[0x0][0x3f8] ;  /* 0x0000fe00ff0c7b82 */ /* 0x000e240000000a00 */
.L_x_4:
[----:B0-----:R-:W-:Y:S01]  /*0210*/  MOV R18, 0x7fc00000 ;  /* 0x7fc0000000127802 */ /* 0x001fe20000000f00 */
[----:B0-----:R-:W-:Y:S01]  /*0220*/  IMAD.WIDE R20, R15, 0x4, R2 ;  /* 0x000000040f147825 */ /* 0x001fe200078e0202 */
[----:B------:R-:W-:-:S03]  /*0230*/  IADD3 R17, PT, PT, R17, 0x8, RZ ;  /* 0x0000000811117810 */ /* 0x000fc60007ffe0ff */
[----:B-1----:R-:W-:Y:S01]  /*0240*/  IMAD.WIDE R22, R15, 0x4, R4 ;  /* 0x000000040f167825 */ /* 0x002fe200078e0204 */
[----:B------:R0:W-:Y:S01]  /*0250*/  STG.E desc[UR4][R20.64], R18 ;  /* 0x0000001214007986 */ /* 0x0001e2000c101904 */
[----:B------:R-:W-:Y:S02]  /*0260*/  ISETP.NE.AND P1, PT, R17, RZ, PT ;  /* 0x000000ff1100720c */ /* 0x000fe40003f25270 */
[C---:B--2---:R-:W-:Y:S01]  /*0270*/  IMAD.WIDE R24, R15.reuse, 0x4, R6 ;  /* 0x000000040f187825 */ /* 0x044fe200078e0206 */
[----:B------:R1:W-:Y:S03]  /*0280*/  STG.E desc[UR4][R22.64], R18 ;  /* 0x0000001216007986 */ /* 0x0003e6000c101904 */
[C---:B----4-:R-:W-:Y:S01]  /*0290*/  IMAD.WIDE R26, R15.reuse, 0x4, R10 ;  /* 0x000000040f1a7825 */ /* 0x050fe200078e020a */
[----:B------:R2:W-:Y:S03]  /*02a0*/  STG.E desc[UR4][R24.64], R18 ;  /* 0x0000001218007986 */ /* 0x0005e6000c101904 */
[C---:B------:R-:W-:Y:S01]  /*02b0*/  IMAD.WIDE R28, R15.reuse, 0x4, R12 ;  /* 0x000000040f1c7825 */ /* 0x040fe200078e020c */
[----:B------:R4:W-:Y:S03]  /*02c0*/  STG.E desc[UR4][R26.64], R18 ;  /* 0x000000121a007986 */ /* 0x0009e6000c101904 */
[----:B---3--:R-:W-:Y:S01]  /*02d0*/  IMAD.WIDE R30, R15, 0x4, R8 ;  /* 0x000000040f1e7825 */ /* 0x008fe200078e0208 */
[----:B------:R3:W-:Y:S03]  /*02e0*/  STG.E desc[UR4][R28.64], R18 ;  /* 0x000000121c007986 */ /* 0x0007e6000c101904 */
[C---:B------:R-:W-:Y:S01]  /*02f0*/  IMAD.WIDE R32, R53.reuse, 0x4, R20 ;  /* 0x0000000435207825 */ /* 0x040fe200078e0214 */
        /* <DEDUP_REMOVED lines=9> */
[C---:B0-----:R-:W-:Y:S01]  /*0390*/  IMAD.WIDE R20, R53.reuse, 0x4, R30 ;  /* 0x0000000435147825 */ /* 0x041fe200078e021e */
[----:B------:R0:W-:Y:S03]  /*03a0*/  STG.E desc[UR4][R40.64], R18 ;  /* 0x0000001228007986 */ /* 0x0001e6000c101904 */
[C---:B-1----:R-:W-:Y:S01]  /*03b0*/  IMAD.WIDE R22, R53.reuse, 0x4, R32 ;  /* 0x0000000435167825 */ /* 0x042fe200078e0220 */
[----:B------:R1:W-:Y:S03]  /*03c0*/  STG.E desc[UR4][R20.64], R18 ;  /* 0x0000001214007986 */ /* 0x0003e6000c101904 */
[C---:B--2---:R-:W-:Y:S01]  /*03d0*/  IMAD.WIDE R24, R53.reuse, 0x4, R34 ;  /* 0x0000000435187825 */ /* 0x044fe200078e0222 */
[----:B------:R2:W-:Y:S03]  /*03e0*/  STG.E desc[UR4][R22.64], R18 ;  /* 0x0000001216007986 */ /* 0x0005e6000c101904 */
[C---:B----4-:R-:W-:Y:S01]  /*03f0*/  IMAD.WIDE R26, R53.reuse, 0x4, R36 ;  /* 0x00000004351a7825 */ /* 0x050fe200078e0224 */
[----:B------:R4:W-:Y:S03]  /*0400*/  STG.E desc[UR4][R24.64], R18 ;  /* 0x0000001218007986 */ /* 0x0009e6000c101904 */
[C---:B---3--:R-:W-:Y:S01]  /*0410*/  IMAD.WIDE R28, R53.reuse, 0x4, R38 ;  /* 0x00000004351c7825 */ /* 0x048fe200078e0226 */
[----:B------:R3:W-:Y:S03]  /*0420*/  STG.E desc[UR4][R26.64], R18 ;  /* 0x000000121a007986 */ /* 0x0007e6000c101904 */
[C---:B-----5:R-:W-:Y:S01]  /*0430*/  IMAD.WIDE R30, R53.reuse, 0x4, R40 ;  /* 0x00000004351e7825 */ /* 0x060fe200078e0228 */
        /* <DEDUP_REMOVED lines=63> */
[----:B------:R-:W-:Y:S01]  /*0830*/  IMAD R15, R53, 0x8, R15 ;  /* 0x00000008350f7824 */ /* 0x000fe200078e020f */
[----:B------:R0:W-:Y:S01]  /*0840*/  STG.E desc[UR4][R26.64], R18 ;  /* 0x000000121a007986 */ /* 0x0001e2000c101904 */
[----:B------:R-:W-:Y:S05]  /*0850*/  @P1 BRA `(.L_x_4) ;  /* 0xfffffff8006c1947 */ /* 0x000fea000383ffff */
.L_x_3:
[----:B------:R-:W-:Y:S05]  /*0860*/  BSYNC.RECONVERGENT B1 ;  /* 0x0000000000017941 */ /* 0x000fea0003800200 */
.L_x_2:
[----:B------:R-:W-:Y:S05]  /*0870*/  @!P2 BRA `(.L_x_1) ;  /* 0x000000000064a947 */ /* 0x000fea0003800000 */
[----:B0-----:R-:W0:Y:S01]  /*0880*/  LDC.64 R18, c[0x0][0x3d8] ;  /* 0x0000f600ff127b82 */ /* 0x001e220000000a00 */
[----:B------:R-:W-:Y:S01]  /*0890*/  IMAD R15, R16, R53, R59 ;  /* 0x00000035100f7224 */ /* 0x000fe200078e023b */
[----:B------:R-:W-:-:S06]  /*08a0*/  IADD3 R14, PT, PT, -R14, RZ, RZ ;  /* 0x000000ff0e0e7210 */ /* 0x000fcc0007ffe1ff */
[----:B------:R-:W1:Y:S08]  /*08b0*/  LDC.64 R20, c[0x0][0x3e0] ;  /* 0x0000f800ff147b82 */ /* 0x000e700000000a00 */
[----:B------:R-:W2:Y:S08]  /*08c0*/  LDC.64 R22, c[0x0][0x3e8] ;  /* 0x0000fa00ff167b82 */ /* 0x000eb00000000a00 */
[----:B------:R-:W3:Y:S08]  /*08d0*/  LDC.64 R28, c[0x0][0x400] ;  /* 0x00010000ff1c7b82 */ /* 0x000ef00000000a00 */
[----:B------:R-:W4:Y:S08]  /*08e0*/  LDC.64 R24, c[0x0][0x3f0] ;  /* 0x0000fc00ff187b82 */ /* 0x000f300000000a00 */
[----:B------:R-:W0:Y:S02]  /*08f0*/  LDC.64 R26, c[0x0][0x3f8] ;  /* 0x0000fe00ff1a7b82 */ /* 0x000e240000000a00 */
.L_x_5:
[----:B0-----:R-:W-:Y:S01]  /*0900*/  MOV R17, 0x7fc00000 ;  /* 0x7fc0000000117802 */ /* 0x001fe20000000f00 */
[----:B0-----:R-:W-:Y:S01]  /*0910*/  IMAD.WIDE R2, R15, 0x4, R18 ;  /* 0x000000040f027825 */ /* 0x001fe200078e0212 */
[----:B------:R-:W-:-:S03]  /*0920*/  IADD3 R14, PT, PT, R14, 0x1, RZ ;  /* 0x000000010e0e7810 */ /* 0x000fc60007ffe0ff */
[C---:B-1----:R-:W-:Y:S01]  /*0930*/  IMAD.WIDE R4, R15.reuse, 0x4, R20 ;  /* 0x000000040f047825 */ /* 0x042fe200078e0214 */
        /* <DEDUP_REMOVED lines=8> */
[C---:B---3--:R-:W-:Y:S01]  /*09c0*/  IMAD.WIDE R12, R15.reuse, 0x4, R28 ;  /* 0x000000040f0c7825 */ /* 0x048fe200078e021c */
[----:B------:R0:W-:Y:S01]  /*09d0*/  STG.E desc[UR4][R10.64], R17 ;  /* 0x000000110a007986 */ /* 0x0001e2000c101904 */
[----:B------:R-:W-:-:S03]  /*09e0*/  IADD3 R15, PT, PT, R15, R53, RZ ;  /* 0x000000350f0f7210 */ /* 0x000fc60007ffe0ff */
[----:B------:R0:W-:Y:S01]  /*09f0*/  STG.E desc[UR4][R12.64], R17 ;  /* 0x000000110c007986 */ /* 0x0001e2000c101904 */
[----:B------:R-:W-:Y:S05]  /*0a00*/  @P1 BRA `(.L_x_5) ;  /* 0xfffffffc00bc1947 */ /* 0x000fea000383ffff */
.L_x_1:
[----:B------:R-:W-:Y:S05]  /*0a10*/  BSYNC.RECONVERGENT B0 ;  /* 0x0000000000007941 */ /* 0x000fea0003800200 */
.L_x_0:
[----:B------:R-:W-:-:S13]  /*0a20*/  ISETP.GE.AND P1, PT, R0, UR6, PT ;  /* 0x0000000600007c0c */ /* 0x000fda000bf26270 */
[----:B------:R-:W-:Y:S05]  /*0a30*/  @P1 EXIT ;  /* 0x000000000000194d */ /* 0x000fea0003800000 */
[----:B0-----:R-:W0:Y:S01]  /*0a40*/  LDC.64 R6, c[0x0][0x388] ;  /* 0x0000e200ff067b82 */ /* 0x001e220000000a00 */
[----:B------:R-:W-:Y:S01]  /*0a50*/  @P0 IADD3 R0, PT, PT, R58, -0x1, RZ ;  /* 0xffffffff3a000810 */ /* 0x000fe20007ffe0ff */
[----:B------:R-:W1:Y:S04]  /*0a60*/  LDCU.64 UR8, c[0x0][0x3d8] ;  /* 0x00007b00ff0877ac */ /* 0x000e680008000a00 */
[----:B------:R-:W-:Y:S01]  /*0a70*/  @P0 IMAD R5, R0, R53, R59 ;  /* 0x0000003500050224 */ /* 0x000fe200078e023b */
[----:B------:R-:W2:Y:S01]  /*0a80*/  LDCU.64 UR10, c[0x0][0x3f0] ;  /* 0x00007e00ff0a77ac */ /* 0x000ea20008000a00 */
[----:B------:R-:W3:Y:S01]  /*0a90*/  LDC.64 R8, c[0x0][0x380] ;  /* 0x0000e000ff087b82 */ /* 0x000ee20000000a00 */
[----:B------:R-:W4:Y:S01]  /*0aa0*/  LDCU UR7, c[0x0][0x3cc] ;  /* 0x00007980ff0777ac */ /* 0x000f220008000800 */
[----:B------:R-:W0:Y:S06]  /*0ab0*/  LDCU.128 UR12, c[0x0][0x3e0] ;  /* 0x00007c00ff0c77ac */ /* 0x000e2c0008000c00 */
[----:B------:R-:W5:Y:S01]  /*0ac0*/  LDC R12, c[0x0][0x3c8] ;  /* 0x0000f200ff0c7b82 */ /* 0x000f620000000800 */
[----:B0-----:R-:W-:-:S05]  /*0ad0*/  @P0 IMAD.WIDE R2, R5, 0x4, R6 ;  /* 0x0000000405020825 */ /* 0x001fca00078e0206 */
[----:B------:R-:W2:Y:S01]  /*0ae0*/  @P0 LDG.E.CONSTANT R11, desc[UR4][R2.64] ;  /* 0x00000004020b0981 */ /* 0x000ea2000c1e9900 */
[----:B---3--:R-:W-:-:S05]  /*0af0*/  @P0 IMAD.WIDE R4, R5, 0x4, R8 ;  /* 0x0000000405040825 */ /* 0x008fca00078e0208 */
[----:B------:R-:W3:Y:S01]  /*0b00*/  @P0 LDG.E.CONSTANT R52, desc[UR4][R4.64] ;  /* 0x0000000404340981 */ /* 0x000ee2000c1e9900 */
[----:B------:R-:W-:-:S04]  /*0b10*/  @!P0 IMAD.WIDE R6, R59, 0x4, R6 ;  /* 0x000000043b068825 */ /* 0x000fc800078e0206 */
[----:B------:R-:W-:-:S04]  /*0b20*/  @!P0 IMAD.WIDE R8, R59, 0x4, R8 ;  /* 0x000000043b088825 */ /* 0x000fc800078e0208 */
[----:B------:R-:W-:Y:S01]  /*0b30*/  VIADD R34, R58, 0x1 ;  /* 0x000000013a227836 */ /* 0x000fe20000000000 */
[----:B------:R-:W2:Y:S04]  /*0b40*/  @!P0 LDG.E.CONSTANT R11, desc[UR4][R6.64] ;  /* 0x00000004060b8981 */ /* 0x000ea8000c1e9900 */
[----:B------:R5:W3:Y:S01]  /*0b50*/  @!P0 LDG.E.CONSTANT R52, desc[UR4][R8.64] ;  /* 0x0000000408348981 */ /* 0x000ae2000c1e9900 */
[----:B------:R-:W-:Y:S01]  /*0b60*/  ISETP.NE.AND P1, PT, R34, UR6, PT ;  /* 0x0000000622007c0c */ /* 0x000fe2000bf25270 */
[----:B------:R-:W-:Y:S01]  /*0b70*/  BSSY.RECONVERGENT B0, `(.L_x_6) ;  /* 0x0000103000007945 */ /* 0x000fe20003800200 */
[----:B------:R-:W-:Y:S02]  /*0b80*/  HFMA2 R55, -RZ, RZ, 0, 0 ;  /* 0x00000000ff377431 */ /* 0x000fe400000001ff */
[----:B------:R-:W-:Y:S01]  /*0b90*/  HFMA2 R60, -RZ, RZ, 0, 0 ;  /* 0x00000000ff3c7431 */ /* 0x000fe200000001ff */
[----:B------:R-:W-:-:S02]  /*0ba0*/  PLOP3.LUT P0, PT, PT, PT, PT, 0x80, 0x8 ;  /* 0x000000000008781c */ /* 0x000fc40003f0f070 */
[----:B------:R-:W-:Y:S02]  /*0bb0*/  IADD3 R10, PT, PT, -R58, UR6, RZ ;  /* 0x000000063a0a7c10 */ /* 0x000fe4000fffe1ff */
[----:B------:R-:W-:Y:S01]  /*0bc0*/  MOV R0, RZ ;  /* 0x000000ff00007202 */ /* 0x000fe20000000f00 */
[----:B-----5:R-:W-:Y:S01]  /*0bd0*/  FMUL R8, R12, 0.5 ;  /* 0x3f0000000c087820 */ /* 0x020fe20000400000 */
[----:B------:R-:W-:Y:S02]  /*0be0*/  MOV R9, R58 ;  /* 0x0000003a00097202 */ /* 0x000fe40000000f00 */
[----:B--2---:R-:W-:Y:S02]  /*0bf0*/  MOV R2, R11 ;  /* 0x0000000b00027202 */ /* 0x004fe40000000f00 */
[----:B---3--:R-:W-:Y:S01]  /*0c00*/  MOV R32, R52 ;  /* 0x0000003400207202 */ /* 0x008fe20000000f00 */
[----:B-1--4-:R-:W-:Y:S06]  /*0c10*/  @!P1 BRA `(.L_x_7) ;  /* 0x0000000c00e09947 */ /* 0x012fec0003800000 */
[----:B------:R-:W0:Y:S01]  /*0c20*/  LDC.64 R12, c[0x0][0x390] ;  /* 0x0000e400ff0c7b82 */ /* 0x000e220000000a00 */
[----:B------:R-:W-:Y:S01]  /*0c30*/  LOP3.LUT R4, R10, 0xfffffffe, RZ, 0xc0, !PT ;  /* 0xfffffffe0a047812 */ /* 0x000fe200078ec0ff */
[-CC-:B------:R-:W-:Y:S01]  /*0c40*/  IMAD R7, R34, R53.reuse, R59.reuse ;  /* 0x0000003522077224 */ /* 0x180fe200078e023b */
[----:B------:R-:W-:Y:S01]  /*0c50*/  PLOP3.LUT P0, PT, PT, PT, PT, 0x80, 0x8 ;  /* 0x000000000008781c */ /* 0x000fe20003f0f070 */
[----:B------:R-:W-:Y:S01]  /*0c60*/  IMAD R6, R58, R53, R59 ;  /* 0x000000353a067224 */ /* 0x000fe200078e023b */
[----:B------:R-:W-:Y:S01]  /*0c70*/  MOV R61, RZ ;  /* 0x000000ff003d7202 */ /* 0x000fe20000000f00 */
[----:B------:R-:W-:Y:S01]  /*0c80*/  IMAD.MOV.U32 R55, RZ, RZ, RZ ;  /* 0x000000ffff377224 */ /* 0x000fe200078e00ff */
[----:B------:R-:W-:Y:S01]  /*0c90*/  MOV R9, R58 ;  /* 0x0000003a00097202 */ /* 0x000fe20000000f00 */
[----:B------:R-:W1:Y:S01]  /*0ca0*/  LDC.64 R14, c[0x0][0x400] ;  /* 0x00010000ff0e7b82 */ /* 0x000e620000000a00 */
[----:B------:R-:W-:Y:S01]  /*0cb0*/  MOV R32, R52 ;  /* 0x0000003400207202 */ /* 0x000fe20000000f00 */
[----:B------:R-:W-:Y:S01]  /*0cc0*/  IMAD.MOV R4, RZ, RZ, -R4 ;  /* 0x000000ffff047224 */ /* 0x000fe200078e0a04 */
[----:B------:R-:W-:-:S02]  /*0cd0*/  MOV R2, R11 ;  /* 0x0000000b00027202 */ /* 0x000fc40000000f00 */
[----:B------:R-:W-:Y:S02]  /*0ce0*/  MOV R62, RZ ;  /* 0x000000ff003e7202 */ /* 0x000fe40000000f00 */
[----:B------:R-:W-:Y:S01]  /*0cf0*/  MOV R5, RZ ;  /* 0x000000ff00057202 */ /* 0x000fe20000000f00 */
[----:B------:R-:W2:Y:S08]  /*0d00*/  LDC.64 R16, c[0x0][0x3a0] ;  /* 0x0000e800ff107b82 */ /* 0x000eb00000000a00 */
[----:B------:R-:W3:Y:S08]  /*0d10*/  LDC.64 R18, c[0x0][0x3a8] ;  /* 0x0000ea00ff127b82 */ /* 0x000ef00000000a00 */
[----:B------:R-:W4:Y:S08]  /*0d20*/  LDC.64 R20, c[0x0][0x3f8] ;  /* 0x0000fe00ff147b82 */ /* 0x000f300000000a00 */
[----:B------:R-:W0:Y:S08]  /*0d30*/  LDC.64 R22, c[0x0][0x398] ;  /* 0x0000e600ff167b82 */ /* 0x000e300000000a00 */
[----:B------:R-:W0:Y:S08]  /*0d40*/  LDC.64 R24, c[0x0][0x3b0] ;  /* 0x0000ec00ff187b82 */ /* 0x000e300000000a00 */
[----:B------:R-:W0:Y:S08]  /*0d50*/  LDC.64 R26, c[0x0][0x3b8] ;  /* 0x0000ee00ff1a7b82 */ /* 0x000e300000000a00 */
[----:B------:R-:W0:Y:S08]  /*0d60*/  LDC.64 R28, c[0x0][0x380] ;  /* 0x0000e000ff1c7b82 */ /* 0x000e300000000a00 */
[----:B-123--:R-:W0:Y:S02]  /*0d70*/  LDC.64 R30, c[0x0][0x388] ;  /* 0x0000e200ff1e7b82 */ /* 0x00ee240000000a00 */
.L_x_34:
[----:B0-----:R-:W-:-:S04]  /*0d80*/  IMAD.WIDE R34, R6, 0x4, R24 ;  /* 0x0000000406227825 */ /* 0x001fc800078e0218 */
[C---:B------:R-:W-:Y:S01]  /*0d90*/  IMAD.WIDE R36, R6.reuse, 0x4, R26 ;  /* 0x0000000406247825 */ /* 0x040fe200078e021a */
[----:B-----5:R0:W5:Y:S04]  /*0da0*/  LDG.E.CONSTANT R45, desc[UR4][R34.64] ;  /* 0x00000004222d7981 */ /* 0x020168000c1e9900 */
[----:B------:R0:W5:Y:S01]  /*0db0*/  LDG.E.CONSTANT R44, desc[UR4][R36.64] ;  /* 0x00000004242c7981 */ /* 0x000162000c1e9900 */
[----:B------:R-:W-:Y:S01]  /*0dc0*/  MOV R3, 0x7fc00000 ;  /* 0x7fc0000000037802 */ /* 0x000fe20000000f00 */
[C---:B----4-:R-:W-:Y:S01]  /*0dd0*/  IMAD.WIDE R38, R6.reuse, 0x4, R20 ;  /* 0x0000000406267825 */ /* 0x050fe200078e0214 */
[----:B------:R-:W-:Y:S03]  /*0de0*/  BSSY.RECONVERGENT B1, `(.L_x_8) ;  /* 0x0000021000017945 */ /* 0x000fe60003800200 */
[----:B------:R-:W-:Y:S01]  /*0df0*/  IMAD.WIDE R40, R6, 0x4, R14 ;  /* 0x0000000406287825 */ /* 0x000fe200078e020e */
[----:B------:R0:W-:Y:S04]  /*0e00*/  STG.E desc[UR4][R38.64], R3 ;  /* 0x0000000326007986 */ /* 0x0001e8000c101904 */
[----:B------:R0:W-:Y:S01]  /*0e10*/  STG.E desc[UR4][R40.64], R3 ;  /* 0x0000000328007986 */ /* 0x0001e2000c101904 */
[----:B------:R-:W-:Y:S05]  /*0e20*/  @P0 BRA `(.L_x_9) ;  /* 0x0000000000380947 */ /* 0x000fea0003800000 */
[----:B------:R-:W-:-:S06]  /*0e30*/  IMAD.WIDE R32, R6, 0x4, R16 ;  /* 0x0000000406207825 */ /* 0x000fcc00078e0210 */
[----:B------:R-:W2:Y:S01]  /*0e40*/  LDG.E.CONSTANT R32, desc[UR4][R32.64] ;  /* 0x0000000420207981 */ /* 0x000ea2000c1e9900 */
[----:B-----5:R-:W-:Y:S01]  /*0e50*/  FMNMX R11, R11, R44, !PT ;  /* 0x0000002c0b0b7209 */ /* 0x020fe20007800000 */
[----:B------:R-:W-:Y:S01]  /*0e60*/  BSSY.RECONVERGENT B2, `(.L_x_10) ;  /* 0x0000007000027945 */ /* 0x000fe20003800200 */
[----:B------:R-:W-:Y:S02]  /*0e70*/  PLOP3.LUT P0, PT, PT, PT, PT, 0x8, 0x80 ;  /* 0x000000000080781c */ /* 0x000fe40003f0e170 */
[----:B--2---:R-:W-:-:S13]  /*0e80*/  FSETP.GEU.AND P1, PT, R32, R11, PT ;  /* 0x0000000b2000720b */ /* 0x004fda0003f2e000 */
[----:B------:R-:W-:Y:S05]  /*0e90*/  @P1 BRA `(.L_x_11) ;  /* 0x00000000000c1947 */ /* 0x000fea0003800000 */
[----:B------:R-:W-:-:S06]  /*0ea0*/  IMAD.WIDE R32, R6, 0x4, R12 ;  /* 0x0000000406207825 */ /* 0x000fcc00078e020c */
[----:B------:R-:W2:Y:S02]  /*0eb0*/  LDG.E.CONSTANT R33, desc[UR4][R32.64] ;  /* 0x0000000420217981 */ /* 0x000ea4000c1e9900 */
[----:B--2---:R-:W-:-:S13]  /*0ec0*/  FSETP.LT.AND P0, PT, R33, R2, PT ;  /* 0x000000022100720b */ /* 0x004fda0003f01000 */
.L_x_11:
[----:B------:R-:W-:Y:S05]  /*0ed0*/  BSYNC.RECONVERGENT B2 ;  /* 0x0000000000027941 */ /* 0x000fea0003800200 */
.L_x_10:
[----:B------:R-:W-:Y:S02]  /*0ee0*/  FSEL R2, R45, R52, P0 ;  /* 0x000000342d027208 */ /* 0x000fe40000000000 */
[----:B------:R-:W-:Y:S01]  /*0ef0*/  SEL R0, R55, 0x1, !P0 ;  /* 0x0000000137007807 */ /* 0x000fe20004000000 */
[----:B------:R-:W-:Y:S06]  /*0f00*/  BRA `(.L_x_12) ;  /* 0x0000000000387947 */ /* 0x000fec0003800000 */
.L_x_9:
[----:B------:R-:W-:-:S06]  /*0f10*/  IMAD.WIDE R42, R6, 0x4, R18 ;  /* 0x00000004062a7825 */ /* 0x000fcc00078e0212 */
[----:B------:R-:W2:Y:S01]  /*0f20*/  LDG.E.CONSTANT R43, desc[UR4][R42.64] ;  /* 0x000000042a2b7981 */ /* 0x000ea2000c1e9900 */
[----:B-----5:R-:W-:Y:S02]  /*0f30*/  FMNMX R2, R45, R52, PT ;  /* 0x000000342d027209 */ /* 0x020fe40003800000 */
[----:B------:R-:W-:Y:S02]  /*0f40*/  PLOP3.LUT P0, PT, PT, PT, PT, 0x80, 0x8 ;  /* 0x000000000008781c */ /* 0x000fe40003f0f070 */
[----:B------:R-:W-:Y:S02]  /*0f50*/  MOV R0, R55 ;  /* 0x0000003700007202 */ /* 0x000fe40000000f00 */
[----:B--2---:R-:W-:-:S13]  /*0f60*/  FSETP.GT.AND P1, PT, R43, R2, PT ;  /* 0x000000022b00720b */ /* 0x004fda0003f24000 */
[----:B------:R-:W-:Y:S05]  /*0f70*/  @!P1 BRA `(.L_x_12) ;  /* 0x00000000001c9947 */ /* 0x000fea0003800000 */
[----:B------:R-:W-:-:S06]  /*0f80*/  IMAD.WIDE R42, R6, 0x4, R12 ;  /* 0x00000004062a7825 */ /* 0x000fcc00078e020c */
[----:B------:R-:W2:Y:S01]  /*0f90*/  LDG.E.CONSTANT R43, desc[UR4][R42.64] ;  /* 0x000000042a2b7981 */ /* 0x000ea2000c1e9900 */
[----:B------:R-:W-:Y:S02]  /*0fa0*/  MOV R0, R55 ;  /* 0x0000003700007202 */ /* 0x000fe40000000f00 */
[----:B--2---:R-:W-:-:S13]  /*0fb0*/  FSETP.GT.AND P1, PT, R43, R32, PT ;  /* 0x000000202b00720b */ /* 0x004fda0003f24000 */
[----:B------:R-:W-:Y:S02]  /*0fc0*/  @P1 PLOP3.LUT P0, PT, PT, PT, PT, 0x8, 0x80 ;  /* 0x000000000080181c */ /* 0x000fe40003f0e170 */
[----:B------:R-:W-:Y:S02]  /*0fd0*/  @P1 MOV R11, R44 ;  /* 0x0000002c000b1202 */ /* 0x000fe40000000f00 */
[----:B------:R-:W-:-:S09]  /*0fe0*/  @P1 MOV R0, RZ ;  /* 0x000000ff00001202 */ /* 0x000fd20000000f00 */
.L_x_12:
[----:B------:R-:W-:Y:S05]  /*0ff0*/  BSYNC.RECONVERGENT B1 ;  /* 0x0000000000017941 */ /* 0x000fea0003800200 */
.L_x_8:
[----:B------:R-:W-:-:S05]  /*1000*/  IMAD.WIDE R42, R6, 0x4, R22 ;  /* 0x00000004062a7825 */ /* 0x000fca00078e0216 */
[----:B------:R-:W2:Y:S01]  /*1010*/  LDG.E.CONSTANT R63, desc[UR4][R42.64] ;  /* 0x000000042a3f7981 */ /* 0x000ea2000c1e9900 */
[----:B------:R-:W-:Y:S01]  /*1020*/  ISETP.NE.AND P2, PT, R0, RZ, PT ;  /* 0x000000ff0000720c */ /* 0x000fe20003f45270 */
[----:B------:R-:W-:Y:S01]  /*1030*/  BSSY.RECONVERGENT B1, `(.L_x_13) ;  /* 0x0000043000017945 */ /* 0x000fe20003800200 */
[----:B------:R-:W-:-:S04]  /*1040*/  ISETP.NE.AND P1, PT, R55, R0, PT ;  /* 0x000000003700720c */ /* 0x000fc80003f25270 */
[----:B------:R-:W-:Y:S01]  /*1050*/  ISETP.GT.AND P1, PT, R9, R58, P1 ;  /* 0x0000003a0900720c */ /* 0x000fe20000f24270 */
[----:B--2---:R-:W-:-:S06]  /*1060*/  FMUL R57, R63, R8 ;  /* 0x000000083f397220 */ /* 0x004fcc0000400000 */
[----:B------:R-:W-:Y:S06]  /*1070*/  @P2 BRA `(.L_x_14) ;  /* 0x0000000000782947 */ /* 0x000fec0003800000 */
[----:B------:R-:W-:Y:S01]  /*1080*/  MOV R44, UR8 ;  /* 0x00000008002c7c02 */ /* 0x000fe20008000f00 */
[----:B------:R-:W-:Y:S01]  /*1090*/  IMAD.U32 R45, RZ, RZ, UR9 ;  /* 0x00000009ff2d7e24 */ /* 0x000fe2000f8e00ff */
[----:B------:R-:W-:Y:S01]  /*10a0*/  MOV R46, UR14 ;  /* 0x0000000e002e7c02 */ /* 0x000fe20008000f00 */
[----:B------:R-:W-:Y:S01]  /*10b0*/  BSSY.RECONVERGENT B2, `(.L_x_15) ;  /* 0x0000009000027945 */ /* 0x000fe20003800200 */
[----:B------:R-:W-:Y:S02]  /*10c0*/  MOV R47, UR15 ;  /* 0x0000000f002f7c02 */ /* 0x000fe40008000f00 */
[----:B------:R-:W-:Y:S01]  /*10d0*/  @P1 MOV R60, R61 ;  /* 0x0000003d003c1202 */ /* 0x000fe20000000f00 */
[----:B------:R-:W-:Y:S06]  /*10e0*/  @P1 BRA `(.L_x_16) ;  /* 0x0000000000141947 */ /* 0x000fec0003800000 */
[----:B------:R-:W-:Y:S02]  /*10f0*/  FSETP.NEU.AND P2, PT, R62, RZ, PT ;  /* 0x000000ff3e00720b */ /* 0x000fe40003f4d000 */
[----:B------:R-:W-:Y:S02]  /*1100*/  MOV R60, R11 ;  /* 0x0000000b003c7202 */ /* 0x000fe40000000f00 */
[----:B------:R-:W-:-:S13]  /*1110*/  ISETP.EQ.OR P2, PT, R5, RZ, !P2 ;  /* 0x000000ff0500720c */ /* 0x000fda0005742670 */
[----:B------:R-:W-:-:S04]  /*1120*/  @!P2 FSETP.GT.AND P3, PT, R11, R62, PT ;  /* 0x0000003e0b00a20b */ /* 0x000fc80003f64000 */
[----:B------:R-:W-:-:S09]  /*1130*/  @!P2 FSEL R60, R11, R62, P3 ;  /* 0x0000003e0b3ca208 */ /* 0x000fd20001800000 */
.L_x_16:
[----:B------:R-:W-:Y:S05]  /*1140*/  BSYNC.RECONVERGENT B2 ;  /* 0x0000000000027941 */ /* 0x000fea0003800200 */
.L_x_15:
[----:B------:R-:W-:Y:S01]  /*1150*/  MOV R48, UR10 ;  /* 0x0000000a00307c02 */ /* 0x000fe20008000f00 */
[----:B------:R-:W-:Y:S01]  /*1160*/  @P1 FFMA R63, R63, -0.5, R61 ;  /* 0xbf0000003f3f1823 */ /* 0x000fe2000000003d */
[----:B------:R-:W-:Y:S01]  /*1170*/  MOV R49, UR11 ;  /* 0x0000000b00317c02 */ /* 0x000fe20008000f00 */
[----:B------:R-:W-:Y:S01]  /*1180*/  IMAD.U32 R32, RZ, RZ, UR12 ;  /* 0x0000000cff207e24 */ /* 0x000fe2000f8e00ff */
[----:B------:R-:W-:Y:S01]  /*1190*/  MOV R33, UR13 ;  /* 0x0000000d00217c02 */ /* 0x000fe20008000f00 */
[----:B------:R-:W-:-:S04]  /*11a0*/  IMAD.WIDE R50, R6, 0x4, R44 ;  /* 0x0000000406327825 */ /* 0x000fc800078e022c */
[C-C-:B------:R-:W-:Y:S01]  /*11b0*/  FADD R65, R60.reuse, R57.reuse ;  /* 0x000000393c417221 */ /* 0x140fe20000000000 */
[----:B------:R-:W-:Y:S01]  /*11c0*/  FADD R67, R60, -R57 ;  /* 0x800000393c437221 */ /* 0x000fe20000000000 */
[----:B------:R2:W-:Y:S01]  /*11d0*/  @P1 STG.E desc[UR4][R38.64], R63 ;  /* 0x0000003f26001986 */ /* 0x0005e2000c101904 */
[----:B------:R-:W-:-:S03]  /*11e0*/  IMAD.WIDE R52, R6, 0x4, R46 ;  /* 0x0000000406347825 */ /* 0x000fc600078e022e */
[----:B------:R2:W-:Y:S01]  /*11f0*/  STG.E desc[UR4][R50.64], R60 ;  /* 0x0000003c32007986 */ /* 0x0005e2000c101904 */
[----:B------:R-:W-:-:S03]  /*1200*/  IMAD.WIDE R54, R6, 0x4, R48 ;  /* 0x0000000406367825 */ /* 0x000fc600078e0230 */
[----:B------:R2:W-:Y:S01]  /*1210*/  STG.E desc[UR4][R52.64], R65 ;  /* 0x0000004134007986 */ /* 0x0005e2000c101904 */
[----:B------:R-:W-:-:S03]  /*1220*/  IMAD.WIDE R56, R6, 0x4, R32 ;  /* 0x0000000406387825 */ /* 0x000fc600078e0220 */
[----:B------:R2:W-:Y:S04]  /*1230*/  STG.E desc[UR4][R54.64], R67 ;  /* 0x0000004336007986 */ /* 0x0005e8000c101904 */
[----:B------:R2:W-:Y:S01]  /*1240*/  STG.E desc[UR4][R56.64], RZ ;  /* 0x000000ff38007986 */ /* 0x0005e2000c101904 */
[----:B------:R-:W-:Y:S05]  /*1250*/  BRA `(.L_x_17) ;  /* 0x0000000000807947 */ /* 0x000fea0003800000 */
.L_x_14:
[----:B------:R-:W-:Y:S01]  /*1260*/  MOV R44, UR8 ;  /* 0x00000008002c7c02 */ /* 0x000fe20008000f00 */
[----:B------:R-:W-:Y:S01]  /*1270*/  BSSY.RECONVERGENT B2, `(.L_x_18) ;  /* 0x000000a000027945 */ /* 0x000fe20003800200 */
[----:B------:R-:W-:Y:S01]  /*1280*/  MOV R45, UR9 ;  /* 0x00000009002d7c02 */ /* 0x000fe20008000f00 */
[----:B------:R-:W-:Y:S01]  /*1290*/  @P1 FFMA R63, R63, 0.5, R62 ;  /* 0x3f0000003f3f1823 */ /* 0x000fe2000000003e */
[----:B------:R-:W-:Y:S01]  /*12a0*/  @P1 MOV R64, R62 ;  /* 0x0000003e00401202 */ /* 0x000fe20000000f00 */
[----:B------:R-:W-:Y:S06]  /*12b0*/  @P1 BRA `(.L_x_19) ;  /* 0x0000000000141947 */ /* 0x000fec0003800000 */
[----:B------:R-:W-:Y:S02]  /*12c0*/  FSETP.NEU.AND P2, PT, R61, RZ, PT ;  /* 0x000000ff3d00720b */ /* 0x000fe40003f4d000 */
[----:B------:R-:W-:Y:S02]  /*12d0*/  MOV R64, R2 ;  /* 0x0000000200407202 */ /* 0x000fe40000000f00 */
[----:B------:R-:W-:-:S13]  /*12e0*/  ISETP.EQ.OR P2, PT, R5, RZ, !P2 ;  /* 0x000000ff0500720c */ /* 0x000fda0005742670 */
[----:B------:R-:W-:-:S04]  /*12f0*/  @!P2 FSETP.GEU.AND P3, PT, R2, R61, PT ;  /* 0x0000003d0200a20b */ /* 0x000fc80003f6e000 */
[----:B------:R-:W-:-:S09]  /*1300*/  @!P2 FSEL R64, R2, R61, !P3 ;  /* 0x0000003d0240a208 */ /* 0x000fd20005800000 */
.L_x_19:
[----:B------:R-:W-:Y:S05]  /*1310*/  BSYNC.RECONVERGENT B2 ;  /* 0x0000000000027941 */ /* 0x000fea0003800200 */
.L_x_18:
[----:B------:R-:W-:Y:S01]  /*1320*/  MOV R46, UR14 ;  /* 0x0000000e002e7c02 */ /* 0x000fe20008000f00 */
[----:B------:R-:W-:Y:S01]  /*1330*/  IMAD.U32 R47, RZ, RZ, UR15 ;  /* 0x0000000fff2f7e24 */ /* 0x000fe2000f8e00ff */
[----:B------:R-:W-:Y:S01]  /*1340*/  MOV R48, UR10 ;  /* 0x0000000a00307c02 */ /* 0x000fe20008000f00 */
[----:B------:R-:W-:Y:S01]  /*1350*/  IMAD.WIDE R50, R6, 0x4, R44 ;  /* 0x0000000406327825 */ /* 0x000fe200078e022c */
[----:B------:R-:W-:-:S03]  /*1360*/  MOV R49, UR11 ;  /* 0x0000000b00317c02 */ /* 0x000fc60008000f00 */
[----:B------:R-:W-:Y:S01]  /*1370*/  HFMA2 R69, -RZ, RZ, 1.875, 0 ;  /* 0x3f800000ff457431 */ /* 0x000fe200000001ff */
[----:B------:R-:W-:Y:S01]  /*1380*/  MOV R32, UR12 ;  /* 0x0000000c00207c02 */ /* 0x000fe20008000f00 */
[----:B------:R-:W-:Y:S01]  /*1390*/  IMAD.WIDE R52, R6, 0x4, R46 ;  /* 0x0000000406347825 */ /* 0x000fe200078e022e */
[----:B------:R-:W-:-:S03]  /*13a0*/  MOV R33, UR13 ;  /* 0x0000000d00217c02 */ /* 0x000fc60008000f00 */
[C-C-:B------:R-:W-:Y:S01]  /*13b0*/  FADD R65, R57.reuse, R64.reuse ;  /* 0x0000004039417221 */ /* 0x140fe20000000000 */
[----:B------:R-:W-:Y:S01]  /*13c0*/  FADD R67, -R57, R64 ;  /* 0x0000004039437221 */ /* 0x000fe20000000100 */
[C---:B------:R-:W-:Y:S01]  /*13d0*/  IMAD.WIDE R54, R6.reuse, 0x4, R48 ;  /* 0x0000000406367825 */ /* 0x040fe200078e0230 */
[----:B------:R1:W-:Y:S01]  /*13e0*/  @P1 STG.E desc[UR4][R40.64], R63 ;  /* 0x0000003f28001986 */ /* 0x0003e2000c101904 */
[----:B------:R-:W-:Y:S02]  /*13f0*/  MOV R60, R62 ;  /* 0x0000003e003c7202 */ /* 0x000fe40000000f00 */
[----:B------:R-:W-:Y:S01]  /*1400*/  IMAD.WIDE R56, R6, 0x4, R32 ;  /* 0x0000000406387825 */ /* 0x000fe200078e0220 */
[----:B------:R1:W-:Y:S03]  /*1410*/  STG.E desc[UR4][R50.64], R64 ;  /* 0x0000004032007986 */ /* 0x0003e6000c101904 */
[----:B------:R-:W-:Y:S01]  /*1420*/  IMAD.MOV.U32 R61, RZ, RZ, R64 ;  /* 0x000000ffff3d7224 */ /* 0x000fe200078e0040 */
[----:B------:R1:W-:Y:S04]  /*1430*/  STG.E desc[UR4][R52.64], R65 ;  /* 0x0000004134007986 */ /* 0x0003e8000c101904 */
[----:B------:R1:W-:Y:S04]  /*1440*/  STG.E desc[UR4][R54.64], R67 ;  /* 0x0000004336007986 */ /* 0x0003e8000c101904 */
[----:B------:R1:W-:Y:S02]  /*1450*/  STG.E desc[UR4][R56.64], R69 ;  /* 0x0000004538007986 */ /* 0x0003e4000c101904 */
.L_x_17:
[----:B------:R-:W-:Y:S05]  /*1460*/  BSYNC.RECONVERGENT B1 ;  /* 0x0000000000017941 */ /* 0x000fea0003800200 */
.L_x_13:
[----:B-12---:R-:W-:-:S05]  /*1470*/  MOV R53, UR7 ;  /* 0x0000000700357c02 */ /* 0x006fca0008000f00 */
[----:B------:R-:W-:-:S04]  /*1480*/  IMAD.WIDE R54, R53, 0x4, R36 ;  /* 0x0000000435367825 */ /* 0x000fc800078e0224 */
[C---:B------:R-:W-:Y:S02]  /*1490*/  IMAD.WIDE R50, R53.reuse, 0x4, R34 ;  /* 0x0000000435327825 */ /* 0x040fe400078e0222 */
[----:B------:R1:W5:Y:S04]  /*14a0*/  LDG.E.CONSTANT R54, desc[UR4][R54.64] ;  /* 0x0000000436367981 */ /* 0x000368000c1e9900 */
[----:B------:R1:W5:Y:S01]  /*14b0*/  LDG.E.CONSTANT R57, desc[UR4][R50.64] ;  /* 0x0000000432397981 */ /* 0x000362000c1e9900 */
[----:B0-----:R-:W-:-:S04]  /*14c0*/  IMAD.WIDE R38, R53, 0x4, R38 ;  /* 0x0000000435267825 */ /* 0x001fc800078e0226 */
[----:B------:R-:W-:Y:S01]  /*14d0*/  IMAD.WIDE R40, R53, 0x4, R40 ;  /* 0x0000000435287825 */ /* 0x000fe200078e0228 */
[----:B------:R1:W-:Y:S04]  /*14e0*/  STG.E desc[UR4][R38.64], R3 ;  /* 0x0000000326007986 */ /* 0x0003e8000c101904 */
[----:B------:R1:W-:Y:S01]  /*14f0*/  STG.E desc[UR4][R40.64], R3 ;  /* 0x0000000328007986 */ /* 0x0003e2000c101904 */
[----:B------:R-:W-:Y:S01]  /*1500*/  BSSY.RECONVERGENT B1, `(.L_x_20) ;  /* 0x0000022000017945 */ /* 0x000fe20003800200 */
[----:B------:R-:W-:-:S04]  /*1510*/  IMAD.WIDE R34, R6, 0x4, R30 ;  /* 0x0000000406227825 */ /* 0x000fc800078e021e */
[----:B------:R-:W-:Y:S01]  /*1520*/  IMAD.WIDE R36, R6, 0x4, R28 ;  /* 0x0000000406247825 */ /* 0x000fe200078e021c */
[----:B------:R-:W-:Y:S06]  /*1530*/  @P0 BRA `(.L_x_21) ;  /* 0x00000000003c0947 */ /* 0x000fec0003800000 */
[----:B-1----:R-:W-:-:S06]  /*1540*/  IMAD.WIDE R50, R7, 0x4, R16 ;  /* 0x0000000407327825 */ /* 0x002fcc00078e0210 */
[----:B------:R-:W2:Y:S01]  /*1550*/  LDG.E.CONSTANT R50, desc[UR4][R50.64] ;  /* 0x0000000432327981 */ /* 0x000ea2000c1e9900 */
[----:B-----5:R-:W-:Y:S01]  /*1560*/  FMNMX R11, R11, R54, !PT ;  /* 0x000000360b0b7209 */ /* 0x020fe20007800000 */
[----:B------:R-:W-:Y:S01]  /*1570*/  BSSY.RECONVERGENT B2, `(.L_x_22) ;  /* 0x0000008000027945 */ /* 0x000fe20003800200 */
[----:B------:R-:W-:Y:S02]  /*1580*/  PLOP3.LUT P0, PT, PT, PT, PT, 0x8, 0x80 ;  /* 0x000000000080781c */ /* 0x000fe40003f0e170 */
[----:B--2---:R-:W-:-:S13]  /*1590*/  FSETP.GEU.AND P1, PT, R50, R11, PT ;  /* 0x0000000b3200720b */ /* 0x004fda0003f2e000 */
[----:B------:R-:W-:Y:S05]  /*15a0*/  @P1 BRA `(.L_x_23) ;  /* 0x0000000000101947 */ /* 0x000fea0003800000 */
[----:B------:R-:W-:Y:S01]  /*15b0*/  IMAD.WIDE R50, R7, 0x4, R12 ;  /* 0x0000000407327825 */ /* 0x000fe200078e020c */
[----:B------:R-:W2:Y:S05]  /*15c0*/  LDG.E.CONSTANT R3, desc[UR4][R34.64] ;  /* 0x0000000422037981 */ /* 0x000eaa000c1e9900 */
[----:B------:R-:W2:Y:S02]  /*15d0*/  LDG.E.CONSTANT R50, desc[UR4][R50.64] ;  /* 0x0000000432327981 */ /* 0x000ea4000c1e9900 */
[----:B--2---:R-:W-:-:S13]  /*15e0*/  FSETP.LT.AND P0, PT, R50, R3, PT ;  /* 0x000000033200720b */ /* 0x004fda0003f01000 */
.L_x_23:
[----:B------:R-:W-:Y:S05]  /*15f0*/  BSYNC.RECONVERGENT B2 ;  /* 0x0000000000027941 */ /* 0x000fea0003800200 */
.L_x_22:
[----:B------:R-:W-:Y:S02]  /*1600*/  FSEL R52, R57, R2, P0 ;  /* 0x0000000239347208 */ /* 0x000fe40000000000 */
[----:B------:R-:W-:Y:S01]  /*1610*/  SEL R55, R0, 0x1, !P0 ;  /* 0x0000000100377807 */ /* 0x000fe20004000000 */
[----:B------:R-:W-:Y:S06]  /*1620*/  BRA `(.L_x_24) ;  /* 0x00000000003c7947 */ /* 0x000fec0003800000 */
.L_x_21:
[----:B-1----:R-:W-:-:S06]  /*1630*/  IMAD.WIDE R50, R7, 0x4, R18 ;  /* 0x0000000407327825 */ /* 0x002fcc00078e0212 */
[----:B------:R-:W2:Y:S01]  /*1640*/  LDG.E.CONSTANT R51, desc[UR4][R50.64] ;  /* 0x0000000432337981 */ /* 0x000ea2000c1e9900 */
[----:B-----5:R-:W-:Y:S02]  /*1650*/  FMNMX R52, R57, R2, PT ;  /* 0x0000000239347209 */ /* 0x020fe40003800000 */
[----:B------:R-:W-:Y:S02]  /*1660*/  PLOP3.LUT P0, PT, PT, PT, PT, 0x80, 0x8 ;  /* 0x000000000008781c */ /* 0x000fe40003f0f070 */
[----:B------:R-:W-:Y:S02]  /*1670*/  MOV R55, R0 ;  /* 0x0000000000377202 */ /* 0x000fe40000000f00 */
[----:B--2---:R-:W-:-:S13]  /*1680*/  FSETP.GT.AND P1, PT, R51, R52, PT ;  /* 0x000000343300720b */ /* 0x004fda0003f24000 */
[----:B------:R-:W-:Y:S05]  /*1690*/  @!P1 BRA `(.L_x_24) ;  /* 0x0000000000209947 */ /* 0x000fea0003800000 */
[----:B------:R-:W-:Y:S01]  /*16a0*/  IMAD.WIDE R2, R7, 0x4, R12 ;  /* 0x0000000407027825 */ /* 0x000fe200078e020c */
[----:B------:R-:W2:Y:S05]  /*16b0*/  LDG.E.CONSTANT R50, desc[UR4][R36.64] ;  /* 0x0000000424327981 */ /* 0x000eaa000c1e9900 */
[----:B------:R-:W2:Y:S01]  /*16c0*/  LDG.E.CONSTANT R3, desc[UR4][R2.64] ;  /* 0x0000000402037981 */ /* 0x000ea2000c1e9900 */
[----:B------:R-:W-:Y:S02]  /*16d0*/  MOV R55, R0 ;  /* 0x0000000000377202 */ /* 0x000fe40000000f00 */
[----:B--2---:R-:W-:-:S13]  /*16e0*/  FSETP.GT.AND P1, PT, R3, R50, PT ;  /* 0x000000320300720b */ /* 0x004fda0003f24000 */
[----:B------:R-:W-:Y:S02]  /*16f0*/  @P1 PLOP3.LUT P0, PT, PT, PT, PT, 0x8, 0x80 ;  /* 0x000000000080181c */ /* 0x000fe40003f0e170 */
[----:B------:R-:W-:Y:S02]  /*1700*/  @P1 MOV R11, R54 ;  /* 0x00000036000b1202 */ /* 0x000fe40000000f00 */
[----:B------:R-:W-:-:S09]  /*1710*/  @P1 MOV R55, RZ ;  /* 0x000000ff00371202 */ /* 0x000fd20000000f00 */
.L_x_24:
[----:B------:R-:W-:Y:S05]  /*1720*/  BSYNC.RECONVERGENT B1 ;  /* 0x0000000000017941 */ /* 0x000fea0003800200 */
.L_x_20:
[----:B------:R-:W-:-:S06]  /*1730*/  IMAD.WIDE R42, R53, 0x4, R42 ;  /* 0x00000004352a7825 */ /* 0x000fcc00078e022a */
[----:B------:R-:W2:Y:S01]  /*1740*/  LDG.E.CONSTANT R43, desc[UR4][R42.64] ;  /* 0x000000042a2b7981 */ /* 0x000ea2000c1e9900 */
[----:B------:R-:W-:Y:S01]  /*1750*/  ISETP.NE.AND P2, PT, R55, RZ, PT ;  /* 0x000000ff3700720c */ /* 0x000fe20003f45270 */
[----:B------:R-:W-:Y:S01]  /*1760*/  BSSY.RECONVERGENT B1, `(.L_x_25) ;  /* 0x0000037000017945 */ /* 0x000fe20003800200 */
[----:B------:R-:W-:Y:S02]  /*1770*/  ISETP.NE.AND P1, PT, R0, R55, PT ;  /* 0x000000370000720c */ /* 0x000fe40003f25270 */
[----:B------:R-:W-:Y:S01]  /*1780*/  ISETP.GE.AND P3, PT, R9, R58, PT ;  /* 0x0000003a0900720c */ /* 0x000fe20003f66270 */
[----:B--2---:R-:W-:-:S08]  /*1790*/  FMUL R2, R43, R8 ;  /* 0x000000082b027220 */ /* 0x004fd00000400000 */
[----:B------:R-:W-:Y:S05]  /*17a0*/  @!P2 BRA `(.L_x_26) ;  /* 0x000000000068a947 */ /* 0x000fea0003800000 */
[----:B------:R-:W-:Y:S01]  /*17b0*/  ISETP.GE.AND P2, PT, R9, R58, PT ;  /* 0x0000003a0900720c */ /* 0x000fe20003f46270 */
[----:B------:R-:W-:-:S12]  /*17c0*/  BSSY.RECONVERGENT B2, `(.L_x_27) ;  /* 0x000000b000027945 */ /* 0x000fd80003800200 */
[----:B------:R-:W-:Y:S05]  /*17d0*/  @P1 BRA P2, `(.L_x_28) ;  /* 0x0000000000181947 */ /* 0x000fea0001000000 */
[----:B------:R-:W-:Y:S02]  /*17e0*/  FSETP.NEU.AND P1, PT, R61, RZ, PT ;  /* 0x000000ff3d00720b */ /* 0x000fe40003f2d000 */
[----:B------:R-:W-:-:S11]  /*17f0*/  MOV R0, R52 ;  /* 0x0000003400007202 */ /* 0x000fd60000000f00 */
[----:B------:R-:W-:Y:S05]  /*1800*/  @!P1 BRA `(.L_x_29) ;  /* 0x0000000000189947 */ /* 0x000fea0003800000 */
[----:B------:R-:W-:-:S04]  /*1810*/  FSETP.GEU.AND P1, PT, R52, R61, PT ;  /* 0x0000003d3400720b */ /* 0x000fc80003f2e000 */
[----:B------:R-:W-:Y:S01]  /*1820*/  FSEL R0, R52, R61, !P1 ;  /* 0x0000003d34007208 */ /* 0x000fe20004800000 */
[----:B------:R-:W-:Y:S08]  /*1830*/  BRA `(.L_x_29) ;  /* 0x00000000000c7947 */ /* 0x000ff00003800000 */
.L_x_28:
[--C-:B------:R-:W-:Y:S01]  /*1840*/  FFMA R3, R43, 0.5, R60.reuse ;  /* 0x3f0000002b037823 */ /* 0x100fe2000000003c */
[----:B------:R-:W-:-:S04]  /*1850*/  IMAD.MOV.U32 R0, RZ, RZ, R60 ;  /* 0x000000ffff007224 */ /* 0x000fc800078e003c */
[----:B------:R0:W-:Y:S03]  /*1860*/  STG.E desc[UR4][R40.64], R3 ;  /* 0x0000000328007986 */ /* 0x0001e6000c101904 */
.L_x_29:
[----:B------:R-:W-:Y:S05]  /*1870*/  BSYNC.RECONVERGENT B2 ;  /* 0x0000000000027941 */ /* 0x000fea0003800200 */
.L_x_27:
[----:B------:R-:W-:-:S04]  /*1880*/  IMAD.WIDE R44, R7, 0x4, R44 ;  /* 0x00000004072c7825 */ /* 0x000fc800078e022c */
[C-C-:B0-----:R-:W-:Y:S01]  /*1890*/  FADD R3, R0.reuse, R2.reuse ;  /* 0x0000000200037221 */ /* 0x141fe20000000000 */
[----:B------:R-:W-:Y:S02]  /*18a0*/  HFMA2 R41, -RZ, RZ, 1.875, 0 ;  /* 0x3f800000ff297431 */ /* 0x000fe400000001ff */
[----:B------:R-:W-:Y:S01]  /*18b0*/  FADD R39, R0, -R2 ;  /* 0x8000000200277221 */ /* 0x000fe20000000000 */
[C---:B------:R-:W-:Y:S01]  /*18c0*/  IMAD.WIDE R46, R7.reuse, 0x4, R46 ;  /* 0x00000004072e7825 */ /* 0x040fe200078e022e */
[----:B------:R0:W-:Y:S01]  /*18d0*/  STG.E desc[UR4][R44.64], R0 ;  /* 0x000000002c007986 */ /* 0x0001e2000c101904 */
[----:B------:R-:W-:Y:S02]  /*18e0*/  MOV R61, R0 ;  /* 0x00000000003d7202 */ /* 0x000fe40000000f00 */
[C---:B------:R-:W-:Y:S01]  /*18f0*/  IMAD.WIDE R48, R7.reuse, 0x4, R48 ;  /* 0x0000000407307825 */ /* 0x040fe200078e0230 */
[----:B------:R0:W-:Y:S03]  /*1900*/  STG.E desc[UR4][R46.64], R3 ;  /* 0x000000032e007986 */ /* 0x0001e6000c101904 */
[----:B------:R-:W-:Y:S01]  /*1910*/  IMAD.WIDE R32, R7, 0x4, R32 ;  /* 0x0000000407207825 */ /* 0x000fe200078e0220 */
[----:B------:R0:W-:Y:S04]  /*1920*/  STG.E desc[UR4][R48.64], R39 ;  /* 0x0000002730007986 */ /* 0x0001e8000c101904 */
[----:B------:R0:W-:Y:S01]  /*1930*/  STG.E desc[UR4][R32.64], R41 ;  /* 0x0000002920007986 */ /* 0x0001e2000c101904 */
[----:B------:R-:W-:Y:S05]  /*1940*/  BRA `(.L_x_30) ;  /* 0x0000000000607947 */ /* 0x000fea0003800000 */
.L_x_26:
[----:B------:R-:W-:Y:S04]  /*1950*/  BSSY.RECONVERGENT B2, `(.L_x_31) ;  /* 0x000000b000027945 */ /* 0x000fe80003800200 */
[----:B------:R-:W-:Y:S05]  /*1960*/  @P1 BRA P3, `(.L_x_32) ;  /* 0x0000000000181947 */ /* 0x000fea0001800000 */
[----:B------:R-:W-:Y:S02]  /*1970*/  FSETP.NEU.AND P1, PT, R60, RZ, PT ;  /* 0x000000ff3c00720b */ /* 0x000fe40003f2d000 */
[----:B------:R-:W-:-:S11]  /*1980*/  MOV R3, R11 ;  /* 0x0000000b00037202 */ /* 0x000fd60000000f00 */
[----:B------:R-:W-:Y:S05]  /*1990*/  @!P1 BRA `(.L_x_33) ;  /* 0x0000000000189947 */ /* 0x000fea0003800000 */
[----:B------:R-:W-:-:S04]  /*19a0*/  FSETP.GT.AND P1, PT, R11, R60, PT ;  /* 0x0000003c0b00720b */ /* 0x000fc80003f24000 */
[----:B------:R-:W-:Y:S01]  /*19b0*/  FSEL R3, R11, R60, P1 ;  /* 0x0000003c0b037208 */ /* 0x000fe20000800000 */
[----:B------:R-:W-:Y:S08]  /*19c0*/  BRA `(.L_x_33) ;  /* 0x00000000000c7947 */ /* 0x000ff00003800000 */
.L_x_32:
[----:B------:R-:W-:Y:S01]  /*19d0*/  FFMA R41, R43, -0.5, R61 ;  /* 0xbf0000002b297823 */ /* 0x000fe2000000003d */
[----:B------:R-:W-:-:S04]  /*19e0*/  MOV R3, R61 ;  /* 0x0000003d00037202 */ /* 0x000fc80000000f00 */
[----:B------:R0:W-:Y:S03]  /*19f0*/  STG.E desc[UR4][R38.64], R41 ;  /* 0x0000002926007986 */ /* 0x0001e6000c101904 */
.L_x_33:
[----:B------:R-:W-:Y:S05]  /*1a00*/  BSYNC.RECONVERGENT B2 ;  /* 0x0000000000027941 */ /* 0x000fea0003800200 */
.L_x_31:
[----:B------:R-:W-:-:S04]  /*1a10*/  IMAD.WIDE R44, R7, 0x4, R44 ;  /* 0x00000004072c7825 */ /* 0x000fc800078e022c */
[C-C-:B0-----:R-:W-:Y:S01]  /*1a20*/  FADD R39, R2.reuse, R3.reuse ;  /* 0x0000000302277221 */ /* 0x141fe20000000000 */
[----:B------:R-:W-:Y:S01]  /*1a30*/  FADD R41, -R2, R3 ;  /* 0x0000000302297221 */ /* 0x000fe20000000100 */
[----:B------:R-:W-:Y:S01]  /*1a40*/  MOV R60, R3 ;  /* 0x00000003003c7202 */ /* 0x000fe20000000f00 */
[C---:B------:R-:W-:Y:S01]  /*1a50*/  IMAD.WIDE R46, R7.reuse, 0x4, R46 ;  /* 0x00000004072e7825 */ /* 0x040fe200078e022e */
[----:B------:R1:W-:Y:S01]  /*1a60*/  STG.E desc[UR4][R44.64], R3 ;  /* 0x000000032c007986 */ /* 0x0003e2000c101904 */
[----:B------:R-:W-:Y:S02]  /*1a70*/  MOV R0, R61 ;  /* 0x0000003d00007202 */ /* 0x000fe40000000f00 */
[C---:B------:R-:W-:Y:S01]  /*1a80*/  IMAD.WIDE R48, R7.reuse, 0x4, R48 ;  /* 0x0000000407307825 */ /* 0x040fe200078e0230 */
[----:B------:R1:W-:Y:S03]  /*1a90*/  STG.E desc[UR4][R46.64], R39 ;  /* 0x000000272e007986 */ /* 0x0003e6000c101904 */
[----:B------:R-:W-:Y:S01]  /*1aa0*/  IMAD.WIDE R32, R7, 0x4, R32 ;  /* 0x0000000407207825 */ /* 0x000fe200078e0220 */
[----:B------:R1:W-:Y:S04]  /*1ab0*/  STG.E desc[UR4][R48.64], R41 ;  /* 0x0000002930007986 */ /* 0x0003e8000c101904 */
[----:B------:R1:W-:Y:S02]  /*1ac0*/  STG.E desc[UR4][R32.64], RZ ;  /* 0x000000ff20007986 */ /* 0x0003e4000c101904 */
.L_x_30:
[----:B------:R-:W-:Y:S05]  /*1ad0*/  BSYNC.RECONVERGENT B1 ;  /* 0x0000000000017941 */ /* 0x000fea0003800200 */
.L_x_25:
[----:B01----:R-:W-:-:S04]  /*1ae0*/  IMAD.WIDE R2, R53, 0x4, R34 ;  /* 0x0000000435027825 */ /* 0x003fc800078e0222 */
[----:B------:R-:W-:Y:S02]  /*1af0*/  IMAD.WIDE R32, R53, 0x4, R36 ;  /* 0x0000000435207825 */ /* 0x000fe400078e0224 */
[----:B------:R1:W5:Y:S04]  /*1b00*/  LDG.E.CONSTANT R2, desc[UR4][R2.64] ;  /* 0x0000000402027981 */ /* 0x000368000c1e9900 */
[----:B------:R1:W5:Y:S01]  /*1b10*/  LDG.E.CONSTANT R32, desc[UR4][R32.64] ;  /* 0x0000000420207981 */ /* 0x000362000c1e9900 */
[----:B------:R-:W-:Y:S01]  /*1b20*/  VIADD R4, R4, 0x2 ;  /* 0x0000000204047836 */ /* 0x000fe20000000000 */
[----:B------:R-:W-:Y:S02]  /*1b30*/  IADD3 R9, PT, PT, R9, 0x2, RZ ;  /* 0x0000000209097810 */ /* 0x000fe40007ffe0ff */
[----:B------:R-:W-:-:S02]  /*1b40*/  IADD3 R5, PT, PT, R5, 0x2, RZ ;  /* 0x0000000205057810 */ /* 0x000fc40007ffe0ff */
[----:B------:R-:W-:Y:S02]  /*1b50*/  ISETP.NE.AND P1, PT, R4, RZ, PT ;  /* 0x000000ff0400720c */ /* 0x000fe40003f25270 */
[C---:B------:R-:W-:Y:S02]  /*1b60*/  LEA R7, R53.reuse, R7, 0x1 ;  /* 0x0000000735077211 */ /* 0x040fe400078e08ff */
[----:B------:R-:W-:Y:S02]  /*1b70*/  LEA R6, R53, R6, 0x1 ;  /* 0x0000000635067211 */ /* 0x000fe400078e08ff */
[----:B------:R-:W-:-:S07]  /*1b80*/  MOV R62, R60 ;  /* 0x0000003c003e7202 */ /* 0x000fce0000000f00 */
[----:B-1----:R-:W-:Y:S05]  /*1b90*/  @P1 BRA `(.L_x_34) ;  /* 0xfffffff000781947 */ /* 0x002fea000383ffff */
.L_x_7:
[----:B------:R-:W-:Y:S05]  /*1ba0*/  BSYNC.RECONVERGENT B0 ;  /* 0x0000000000007941 */ /* 0x000fea0003800200 */
.L_x_6:
[----:B------:R-:W-:-:S04]  /*1bb0*/  LOP3.LUT R10, R10, 0x1, RZ, 0xc0, !PT ;  /* 0x000000010a0a7812 */ /* 0x000fc800078ec0ff */
[----:B------:R-:W-:-:S13]  /*1bc0*/  ISETP.NE.U32.AND P1, PT, R10, 0x1, PT ;  /* 0x000000010a00780c */ /* 0x000fda0003f25070 */
[----:B------:R-:W-:Y:S05]  /*1bd0*/  @P1 EXIT ;  /* 0x000000000000194d */ /* 0x000fea0003800000 */
[----:B------:R-:W0:Y:S01]  /*1be0*/  LDC.64 R14, c[0x0][0x3b8] ;  /* 0x0000ee00ff0e7b82 */ /* 0x000e220000000a00 */
[----:B------:R-:W-:-:S07]  /*1bf0*/  IMAD R53, R9, R53, R59 ;  /* 0x0000003509357224 */ /* 0x000fce00078e023b */
[----:B------:R-:W1:Y:S08]  /*1c00*/  LDC.64 R12, c[0x0][0x3b0] ;  /* 0x0000ec00ff0c7b82 */ /* 0x000e700000000a00 */
[----:B------:R-:W2:Y:S01]  /*1c10*/  LDC.64 R4, c[0x0][0x3f8] ;  /* 0x0000fe00ff047b82 */ /* 0x000ea20000000a00 */
[----:B0-----:R-:W-:-:S07]  /*1c20*/  IMAD.WIDE R14, R53, 0x4, R14 ;  /* 0x00000004350e7825 */ /* 0x001fce00078e020e */
[----:B------:R-:W0:Y:S01]  /*1c30*/  LDC.64 R6, c[0x0][0x400] ;  /* 0x00010000ff067b82 */ /* 0x000e220000000a00 */
[----:B------:R3:W5:Y:S01]  /*1c40*/  LDG.E.CONSTANT R14, desc[UR4][R14.64] ;  /* 0x000000040e0e7981 */ /* 0x000762000c1e9900 */
[----:B-1----:R-:W-:-:S05]  /*1c50*/  IMAD.WIDE R12, R53, 0x4, R12 ;  /* 0x00000004350c7825 */ /* 0x002fca00078e020c */
[----:B------:R3:W5:Y:S01]  /*1c60*/  LDG.E.CONSTANT R17, desc[UR4][R12.64] ;  /* 0x000000040c117981 */ /* 0x000762000c1e9900 */
[----:B------:R-:W-:Y:S01]  /*1c70*/  MOV R3, 0x7fc00000 ;  /* 0x7fc0000000037802 */ /* 0x000fe20000000f00 */
[----:B--2---:R-:W-:-:S05]  /*1c80*/  IMAD.WIDE R4, R53, 0x4, R4 ;  /* 0x0000000435047825 */ /* 0x004fca00078e0204 */
[----:B------:R3:W-:Y:S01]  /*1c90*/  STG.E desc[UR4][R4.64], R3 ;  /* 0x0000000304007986 */ /* 0x0007e2000c101904 */
[----:B0-----:R-:W-:-:S05]  /*1ca0*/  IMAD.WIDE R6, R53, 0x4, R6 ;  /* 0x0000000435067825 */ /* 0x001fca00078e0206 */
[----:B------:R3:W-:Y:S01]  /*1cb0*/  STG.E desc[UR4][R6.64], R3 ;  /* 0x0000000306007986 */ /* 0x0007e2000c101904 */
[----:B------:R-:W-:Y:S04]  /*1cc0*/  BSSY.RECONVERGENT B0, `(.L_x_35) ;  /* 0x0000020000007945 */ /* 0x000fe80003800200 */
[----:B------:R-:W-:Y:S05]  /*1cd0*/  @P0 BRA `(.L_x_36) ;  /* 0x0000000000400947 */ /* 0x000fea0003800000 */
[----:B---3--:R-:W0:Y:S02]  /*1ce0*/  LDC.64 R12, c[0x0][0x3a0] ;  /* 0x0000e800ff0c7b82 */ /* 0x008e240000000a00 */
[----:B0-----:R-:W-:-:S06]  /*1cf0*/  IMAD.WIDE R12, R53, 0x4, R12 ;  /* 0x00000004350c7825 */ /* 0x001fcc00078e020c */
[----:B------:R-:W2:Y:S01]  /*1d00*/  LDG.E.CONSTANT R12, desc[UR4][R12.64] ;  /* 0x000000040c0c7981 */ /* 0x000ea2000c1e9900 */
[----:B-----5:R-:W-:Y:S01]  /*1d10*/  FMNMX R11, R11, R14, !PT ;  /* 0x0000000e0b0b7209 */ /* 0x020fe20007800000 */
[----:B------:R-:W-:Y:S01]  /*1d20*/  BSSY.RECONVERGENT B1, `(.L_x_37) ;  /* 0x0000008000017945 */ /* 0x000fe20003800200 */
[----:B------:R-:W-:Y:S02]  /*1d30*/  PLOP3.LUT P0, PT, PT, PT, PT, 0x8, 0x80 ;  /* 0x000000000080781c */ /* 0x000fe40003f0e170 */
[----:B--2---:R-:W-:-:S13]  /*1d40*/  FSETP.GEU.AND P1, PT, R12, R11, PT ;  /* 0x0000000b0c00720b */ /* 0x004fda0003f2e000 */
[----:B------:R-:W-:Y:S05]  /*1d50*/  @P1 BRA `(.L_x_38) ;  /* 0x0000000000101947 */ /* 0x000fea0003800000 */
[----:B------:R-:W0:Y:S02]  /*1d60*/  LDC.64 R12, c[0x0][0x390] ;  /* 0x0000e400ff0c7b82 */ /* 0x000e240000000a00 */
[----:B0-----:R-:W-:-:S06]  /*1d70*/  IMAD.WIDE R12, R53, 0x4, R12 ;  /* 0x00000004350c7825 */ /* 0x001fcc00078e020c */
[----:B------:R-:W2:Y:S02]  /*1d80*/  LDG.E.CONSTANT R13, desc[UR4][R12.64] ;  /* 0x000000040c0d7981 */ /* 0x000ea4000c1e9900 */
[----:B--2---:R-:W-:-:S13]  /*1d90*/  FSETP.LT.AND P0, PT, R13, R2, PT ;  /* 0x000000020d00720b */ /* 0x004fda0003f01000 */
.L_x_38:
[----:B------:R-:W-:Y:S05]  /*1da0*/  BSYNC.RECONVERGENT B1 ;  /* 0x0000000000017941 */ /* 0x000fea0003800200 */
.L_x_37:
[----:B------:R-:W-:Y:S02]  /*1db0*/  FSEL R13, R17, R52, P0 ;  /* 0x00000034110d7208 */ /* 0x000fe40000000000 */
[----:B------:R-:W-:Y:S01]  /*1dc0*/  SEL R10, R55, 0x1, !P0 ;  /* 0x00000001370a7807 */ /* 0x000fe20004000000 */
[----:B------:R-:W-:Y:S06]  /*1dd0*/  BRA `(.L_x_39) ;  /* 0x0000000000387947 */ /* 0x000fec0003800000 */
.L_x_36:
[----:B---3-5:R-:W0:Y:S02]  /*1de0*/  LDC.64 R2, c[0x0][0x3a8] ;  /* 0x0000ea00ff027b82 */ /* 0x028e240000000a00 */
[----:B0-----:R-:W-:-:S06]  /*1df0*/  IMAD.WIDE R2, R53, 0x4, R2 ;  /* 0x0000000435027825 */ /* 0x001fcc00078e0202 */
[----:B------:R-:W2:Y:S01]  /*1e00*/  LDG.E.CONSTANT R2, desc[UR4][R2.64] ;  /* 0x0000000402027981 */ /* 0x000ea2000c1e9900 */
[----:B------:R-:W-:Y:S01]  /*1e10*/  FMNMX R13, R17, R52, PT ;  /* 0x00000034110d7209 */ /* 0x000fe20003800000 */
[----:B------:R-:W-:-:S03]  /*1e20*/  IMAD.MOV.U32 R10, RZ, RZ, R55 ;  /* 0x000000ffff0a7224 */ /* 0x000fc600078e0037 */
[----:B--2---:R-:W-:-:S13]  /*1e30*/  FSETP.GT.AND P0, PT, R2, R13, PT ;  /* 0x0000000d0200720b */ /* 0x004fda0003f04000 */
[----:B------:R-:W-:Y:S05]  /*1e40*/  @!P0 BRA `(.L_x_39) ;  /* 0x00000000001c8947 */ /* 0x000fea0003800000 */
[----:B------:R-:W0:Y:S02]  /*1e50*/  LDC.64 R2, c[0x0][0x390] ;  /* 0x0000e400ff027b82 */ /* 0x000e240000000a00 */
[----:B0-----:R-:W-:-:S06]  /*1e60*/  IMAD.WIDE R2, R53, 0x4, R2 ;  /* 0x0000000435027825 */ /* 0x001fcc00078e0202 */
[----:B------:R-:W2:Y:S01]  /*1e70*/  LDG.E.CONSTANT R3, desc[UR4][R2.64] ;  /* 0x0000000402037981 */ /* 0x000ea2000c1e9900 */
[----:B------:R-:W-:Y:S02]  /*1e80*/  MOV R10, R55 ;  /* 0x00000037000a7202 */ /* 0x000fe40000000f00 */
[----:B--2---:R-:W-:-:S13]  /*1e90*/  FSETP.GT.AND P0, PT, R3, R32, PT ;  /* 0x000000200300720b */ /* 0x004fda0003f04000 */
[----:B------:R-:W-:Y:S02]  /*1ea0*/  @P0 MOV R11, R14 ;  /* 0x0000000e000b0202 */ /* 0x000fe40000000f00 */
[----:B------:R-:W-:-:S07]  /*1eb0*/  @P0 MOV R10, RZ ;  /* 0x000000ff000a0202 */ /* 0x000fce0000000f00 */
.L_x_39:
[----:B------:R-:W-:Y:S05]  /*1ec0*/  BSYNC.RECONVERGENT B0 ;  /* 0x0000000000007941 */ /* 0x000fea0003800200 */
.L_x_35:
[----:B------:R-:W0:Y:S02]  /*1ed0*/  LDC.64 R2, c[0x0][0x398] ;  /* 0x0000e600ff027b82 */ /* 0x000e240000000a00 */
[----:B0-----:R-:W-:-:S06]  /*1ee0*/  IMAD.WIDE R2, R53, 0x4, R2 ;  /* 0x0000000435027825 */ /* 0x001fcc00078e0202 */
[----:B------:R-:W2:Y:S01]  /*1ef0*/  LDG.E.CONSTANT R3, desc[UR4][R2.64] ;  /* 0x0000000402037981 */ /* 0x000ea2000c1e9900 */
[----:B------:R-:W-:Y:S02]  /*1f00*/  ISETP.NE.AND P1, PT, R10, RZ, PT ;  /* 0x000000ff0a00720c */ /* 0x000fe40003f25270 */
[----:B------:R-:W-:Y:S02]  /*1f10*/  ISETP.NE.AND P0, PT, R55, R10, PT ;  /* 0x0000000a3700720c */ /* 0x000fe40003f05270 */
[----:B------:R-:W-:Y:S01]  /*1f20*/  ISETP.GT.AND P2, PT, R9, R58, PT ;  /* 0x0000003a0900720c */ /* 0x000fe20003f44270 */
[----:B--2---:R-:W-:-:S08]  /*1f30*/  FMUL R10, R3, R8 ;  /* 0x00000008030a7220 */ /* 0x004fd00000400000 */
[----:B------:R-:W-:Y:S05]  /*1f40*/  @!P1 BRA `(.L_x_40) ;  /* 0x0000000000749947 */ /* 0x000fea0003800000 */
[----:B------:R-:W-:Y:S01]  /*1f50*/  ISETP.GT.AND P1, PT, R9, R58, PT ;  /* 0x0000003a0900720c */ /* 0x000fe20003f24270 */
[----:B------:R-:W-:-:S12]  /*1f60*/  BSSY.RECONVERGENT B0, `(.L_x_41) ;  /* 0x000000b000007945 */ /* 0x000fd80003800200 */
[----:B------:R-:W-:Y:S05]  /*1f70*/  @P0 BRA P1, `(.L_x_42) ;  /* 0x0000000000180947 */ /* 0x000fea0000800000 */
[----:B------:R-:W-:-:S04]  /*1f80*/  FSETP.NEU.AND P0, PT, R0, RZ, PT ;  /* 0x000000ff0000720b */ /* 0x000fc80003f0d000 */
[----:B------:R-:W-:-:S13]  /*1f90*/  ISETP.EQ.OR P0, PT, R9, R58, !P0 ;  /* 0x0000003a0900720c */ /* 0x000fda0004702670 */
[----:B------:R-:W-:Y:S05]  /*1fa0*/  @P0 BRA `(.L_x_43) ;  /* 0x0000000000180947 */ /* 0x000fea0003800000 */
[----:B------:R-:W-:-:S04]  /*1fb0*/  FSETP.GEU.AND P0, PT, R13, R0, PT ;  /* 0x000000000d00720b */ /* 0x000fc80003f0e000 */
[----:B------:R-:W-:Y:S01]  /*1fc0*/  FSEL R13, R13, R0, !P0 ;  /* 0x000000000d0d7208 */ /* 0x000fe20004000000 */
[----:B------:R-:W-:Y:S08]  /*1fd0*/  BRA `(.L_x_43) ;  /* 0x00000000000c7947 */ /* 0x000ff00003800000 */
.L_x_42:
[----:B------:R-:W-:Y:S01]  /*1fe0*/  FFMA R3, R3, 0.5, R60 ;  /* 0x3f00000003037823 */ /* 0x000fe2000000003c */
[----:B------:R-:W-:-:S04]  /*1ff0*/  MOV R13, R60 ;  /* 0x0000003c000d7202 */ /* 0x000fc80000000f00 */
[----:B------:R0:W-:Y:S03]  /*2000*/  STG.E desc[UR4][R6.64], R3 ;  /* 0x0000000306007986 */ /* 0x0001e6000c101904 */
.L_x_43:
[----:B------:R-:W-:Y:S05]  /*2010*/  BSYNC.RECONVERGENT B0 ;  /* 0x0000000000007941 */ /* 0x000fea0003800200 */
.L_x_41:
[----:B0-----:R-:W0:Y:S01]  /*2020*/  LDC.64 R2, c[0x0][0x3d8] ;  /* 0x0000f600ff027b82 */ /* 0x001e220000000a00 */
[C-C-:B------:R-:W-:Y:S01]  /*2030*/  FADD R11, R10.reuse, R13.reuse ;  /* 0x0000000d0a0b7221 */ /* 0x140fe20000000000 */
[----:B------:R-:W-:Y:S02]  /*2040*/  HFMA2 R17, -RZ, RZ, 1.875, 0 ;  /* 0x3f800000ff117431 */ /* 0x000fe400000001ff */
[----:B------:R-:W-:-:S04]  /*2050*/  FADD R15, -R10, R13 ;  /* 0x0000000d0a0f7221 */ /* 0x000fc80000000100 */
[----:B------:R-:W1:Y:S08]  /*2060*/  LDC.64 R4, c[0x0][0x3e8] ;  /* 0x0000fa00ff047b82 */ /* 0x000e700000000a00 */
[----:B------:R-:W2:Y:S08]  /*2070*/  LDC.64 R6, c[0x0][0x3f0] ;  /* 0x0000fc00ff067b82 */ /* 0x000eb00000000a00 */
[----:B------:R-:W3:Y:S01]  /*2080*/  LDC.64 R8, c[0x0][0x3e0] ;  /* 0x0000f800ff087b82 */ /* 0x000ee20000000a00 */
[----:B0-----:R-:W-:-:S05]  /*2090*/  IMAD.WIDE R2, R53, 0x4, R2 ;  /* 0x0000000435027825 */ /* 0x001fca00078e0202 */
[----:B------:R-:W-:Y:S01]  /*20a0*/  STG.E desc[UR4][R2.64], R13 ;  /* 0x0000000d02007986 */ /* 0x000fe2000c101904 */
[----:B-1----:R-:W-:-:S05]  /*20b0*/  IMAD.WIDE R4, R53, 0x4, R4 ;  /* 0x0000000435047825 */ /* 0x002fca00078e0204 */
[----:B------:R-:W-:Y:S01]  /*20c0*/  STG.E desc[UR4][R4.64], R11 ;  /* 0x0000000b04007986 */ /* 0x000fe2000c101904 */
[----:B--2---:R-:W-:-:S05]  /*20d0*/  IMAD.WIDE R6, R53, 0x4, R6 ;  /* 0x0000000435067825 */ /* 0x004fca00078e0206 */
[----:B------:R-:W-:Y:S01]  /*20e0*/  STG.E desc[UR4][R6.64], R15 ;  /* 0x0000000f06007986 */ /* 0x000fe2000c101904 */
[----:B---3--:R-:W-:-:S05]  /*20f0*/  IMAD.WIDE R8, R53, 0x4, R8 ;  /* 0x0000000435087825 */ /* 0x008fca00078e0208 */
[----:B------:R-:W-:Y:S01]  /*2100*/  STG.E desc[UR4][R8.64], R17 ;  /* 0x0000001108007986 */ /* 0x000fe2000c101904 */
[----:B------:R-:W-:Y:S05]  /*2110*/  EXIT ;  /* 0x000000000000794d */ /* 0x000fea0003800000 */
.L_x_40:
[----:B------:R-:W-:Y:S04]  /*2120*/  BSSY.RECONVERGENT B0, `(.L_x_44) ;  /* 0x000000b000007945 */ /* 0x000fe80003800200 */
[----:B------:R-:W-:Y:S05]  /*2130*/  @P0 BRA P2, `(.L_x_45) ;  /* 0x0000000000180947 */ /* 0x000fea0001000000 */
[----:B------:R-:W-:-:S04]  /*2140*/  FSETP.NEU.AND P0, PT, R60, RZ, PT ;  /* 0x000000ff3c00720b */ /* 0x000fc80003f0d000 */
[----:B------:R-:W-:-:S13]  /*2150*/  ISETP.EQ.OR P0, PT, R9, R58, !P0 ;  /* 0x0000003a0900720c */ /* 0x000fda0004702670 */
[----:B------:R-:W-:Y:S05]  /*2160*/  @P0 BRA `(.L_x_46) ;  /* 0x0000000000180947 */ /* 0x000fea0003800000 */
[----:B------:R-:W-:-:S04]  /*2170*/  FSETP.GT.AND P0, PT, R11, R60, PT ;  /* 0x0000003c0b00720b */ /* 0x000fc80003f04000 */
[----:B------:R-:W-:Y:S01]  /*2180*/  FSEL R11, R11, R60, P0 ;  /* 0x0000003c0b0b7208 */ /* 0x000fe20000000000 */
[----:B------:R-:W-:Y:S08]  /*2190*/  BRA `(.L_x_46) ;  /* 0x00000000000c7947 */ /* 0x000ff00003800000 */
.L_x_45:
[----:B------:R-:W-:Y:S01]  /*21a0*/  FFMA R3, R3, -0.5, R0 ;  /* 0xbf00000003037823 */ /* 0x000fe20000000000 */
[----:B------:R-:W-:-:S04]  /*21b0*/  MOV R11, R0 ;  /* 0x00000000000b7202 */ /* 0x000fc80000000f00 */
[----:B------:R0:W-:Y:S03]  /*21c0*/  STG.E desc[UR4][R4.64], R3 ;  /* 0x0000000304007986 */ /* 0x0001e6000c101904 */
.L_x_46:
[----:B------:R-:W-:Y:S05]  /*21d0*/  BSYNC.RECONVERGENT B0 ;  /* 0x0000000000007941 */ /* 0x000fea0003800200 */
.L_x_44:
[----:B0-----:R-:W0:Y:S01]  /*21e0*/  LDC.64 R2, c[0x0][0x3d8] ;  /* 0x0000f600ff027b82 */ /* 0x001e220000000a00 */
[C-C-:B------:R-:W-:Y:S01]  /*21f0*/  FADD R13, R10.reuse, R11.reuse ;  /* 0x0000000b0a0d7221 */ /* 0x140fe20000000000 */
[----:B------:R-:W-:-:S06]  /*2200*/  FADD R15, -R10, R11 ;  /* 0x0000000b0a0f7221 */ /* 0x000fcc0000000100 */
        /* <DEDUP_REMOVED lines=10> */
[----:B------:R-:W-:Y:S01]  /*22b0*/  STG.E desc[UR4][R8.64], RZ ;  /* 0x000000ff08007986 */ /* 0x000fe2000c101904 */
[----:B------:R-:W-:Y:S05]  /*22c0*/  EXIT ;  /* 0x000000000000794d */ /* 0x000fea0003800000 */
.L_x_47:
[----:B------:R-:W-:-:S00]  /*22d0*/  BRA `(.L_x_47) ;  /* 0xfffffffc00fc7947 */ /* 0x000fc0000383ffff */
[----:B------:R-:W-:-:S00]  /*22e0*/  NOP ;  /* 0x0000000000007918 */ /* 0x000fc00000000000 */
        /* <DEDUP_REMOVED lines=9> */
.L_x_149:


//--------------------- .text.halftrend_batch_time_major_f32 --------------------------
	.section	.text.halftrend_batch_time_major_f32,"ax",@progbits
	.align	128
        .global         halftrend_batch_time_major_f32
        .type           halftrend_batch_time_major_f32,@function
        .size           halftrend_batch_time_major_f32,(.L_x_150 - halftrend_batch_time_major_f32)
        .other          halftrend_batch_time_major_f32,@"STO_CUDA_ENTRY STV_DEFAULT"
halftrend_batch_time_major_f32:
.text.halftrend_batch_time_major_f32:
[----:B------:R-:W-:Y:S01]  /*0000*/  LDC R1, c[0x0][0x37c] ;  /* 0x0000df00ff017b82 */ /* 0x000fe20000000800 */
[----:B------:R-:W0:Y:S07]  /*0010*/  S2R R0, SR_TID.X ;  /* 0x0000000000007919 */ /* 0x000e2e0000002100 */
[----:B------:R-:W0:Y:S01]  /*0020*/  S2UR UR4, SR_CTAID.X ;  /* 0x00000000000479c3 */ /* 0x000e220000002500 */
[----:B------:R-:W1:Y:S07]  /*0030*/  LDCU UR5, c[0x0][0x3d4] ;  /* 0x00007a80ff0577ac */ /* 0x000e6e0008000800 */
[----:B------:R-:W0:Y:S02]  /*0040*/  LDC R3, c[0x0][0x360] ;  /* 0x0000d800ff037b82 */ /* 0x000e240000000800 */
[----:B0-----:R-:W-:-:S05]  /*0050*/  IMAD R0, R3, UR4, R0 ;  /* 0x0000000403007c24 */ /* 0x001fca000f8e0200 */
[----:B-1----:R-:W-:-:S13]  /*0060*/  ISETP.GE.AND P0, PT, R0, UR5, PT ;  /* 0x0000000500007c0c */ /* 0x002fda000bf06270 */
[----:B------:R-:W-:Y:S05]  /*0070*/  @P0 EXIT ;  /* 0x000000000000094d */ /* 0x000fea0003800000 */
[----:B------:R-:W0:Y:S01]  /*0080*/  LDCU UR4, c[0x0][0x370] ;  /* 0x00006e00ff0477ac */ /* 0x000e220008000800 */
[----:B------:R-:W1:Y:S01]  /*0090*/  LDCU.64 UR6, c[0x0][0x358] ;  /* 0x00006b00ff0677ac */ /* 0x000e620008000a00 */
[----:B------:R-:W2:Y:S01]  /*00a0*/  LDCU.64 UR8, c[0x0][0x3d8] ;  /* 0x00007b00ff0877ac */ /* 0x000ea20008000a00 */
[----:B------:R-:W3:Y:S01]  /*00b0*/  LDCU.64 UR10, c[0x0][0x3f0] ;  /* 0x00007e00ff0a77ac */ /* 0x000ee20008000a00 */
[----:B------:R-:W4:Y:S01]  /*00c0*/  LDCU.128 UR12, c[0x0][0x3e0] ;  /* 0x00007c00ff0c77ac */ /* 0x000f220008000c00 */
[----:B0-----:R-:W-:-:S07]  /*00d0*/  IMAD R3, R3, UR4, RZ ;  /* 0x0000000403037c24 */ /* 0x001fce000f8e02ff */
.L_x_96:
[----:B0-2-4-:R-:W0:Y:S08]  /*00e0*/  LDC.64 R8, c[0x0][0x3c0] ;  /* 0x0000f000ff087b82 */ /* 0x015e300000000a00 */
[----:B-----5:R-:W5:Y:S08]  /*00f0*/  LDC.64 R6, c[0x0][0x3c8] ;  /* 0x0000f200ff067b82 */ /* 0x020f700000000a00 */
[----:B------:R-:W2:Y:S01]  /*0100*/  LDC R19, c[0x0][0x3d0] ;  /* 0x0000f400ff137b82 */ /* 0x000ea20000000800 */
[----:B0-----:R-:W-:-:S05]  /*0110*/  IMAD.WIDE R8, R0, 0x4, R8 ;  /* 0x0000000400087825 */ /* 0x001fca00078e0208 */
[----:B-1----:R-:W2:Y:S01]  /*0120*/  LDG.E.CONSTANT R18, desc[UR6][R8.64] ;  /* 0x0000000608127981 */ /* 0x002ea2000c1e9900 */
[----:B-----5:R-:W-:-:S05]  /*0130*/  IMAD.WIDE R6, R0, 0x4, R6 ;  /* 0x0000000400067825 */ /* 0x020fca00078e0206 */
[----:B------:R-:W5:Y:S01]  /*0140*/  LDG.E.CONSTANT R4, desc[UR6][R6.64] ;  /* 0x0000000606047981 */ /* 0x000f62000c1e9900 */
[----:B------:R-:W-:Y:S01]  /*0150*/  BSSY.RECONVERGENT B0, `(.L_x_48) ;  /* 0x00000e5000007945 */ /* 0x000fe20003800200 */
[----:B--2---:R-:W-:-:S04]  /*0160*/  VIMNMX R2, PT, PT, R18, R19, PT ;  /* 0x0000001312027248 */ /* 0x004fc80003fe0100 */
[----:B------:R-:W-:Y:S01]  /*0170*/  ISETP.GE.AND P0, PT, R2, 0x1, PT ;  /* 0x000000010200780c */ /* 0x000fe20003f06270 */
[----:B-----5:R-:W-:-:S12]  /*0180*/  FMUL R4, R4, 0.5 ;  /* 0x3f00000004047820 */ /* 0x020fd80000400000 */
[----:B------:R-:W-:Y:S05]  /*0190*/  @!P0 BRA `(.L_x_49) ;  /* 0x0000000c00808947 */ /* 0x000fea0003800000 */
[C---:B------:R-:W-:Y:S01]  /*01a0*/  ISETP.GE.U32.AND P0, PT, R2.reuse, 0x8, PT ;  /* 0x000000080200780c */ /* 0x040fe20003f06070 */
[----:B------:R-:W-:Y:S01]  /*01b0*/  BSSY.RECONVERGENT B1, `(.L_x_50) ;  /* 0x0000074000017945 */ /* 0x000fe20003800200 */
[----:B------:R-:W-:Y:S01]  /*01c0*/  LOP3.LUT R46, R2, 0x7, RZ, 0xc0, !PT ;  /* 0x00000007022e7812 */ /* 0x000fe200078ec0ff */
[----:B------:R-:W-:-:S03]  /*01d0*/  HFMA2 R5, -RZ, RZ, 0, 0 ;  /* 0x00000000ff057431 */ /* 0x000fc600000001ff */
[----:B------:R-:W-:-:S07]  /*01e0*/  ISETP.NE.AND P1, PT, R46, RZ, PT ;  /* 0x000000ff2e00720c */ /* 0x000fce0003f25270 */
[----:B------:R-:W-:Y:S06]  /*01f0*/  @!P0 BRA `(.L_x_51) ;  /* 0x0000000400bc8947 */ /* 0x000fec0003800000 */
[----:B------:R-:W0:Y:S01]  /*0200*/  LDC R20, c[0x0][0x3d4] ;  /* 0x0000f500ff147b82 */ /* 0x000e220000000800 */
[----:B------:R-:W-:Y:S02]  /*0210*/  LOP3.LUT R5, R2, 0x7ffffff8, RZ, 0xc0, !PT ;  /* 0x7ffffff802057812 */ /* 0x000fe400078ec0ff */
[----:B------:R-:W-:Y:S02]  /*0220*/  MOV R21, R0 ;  /* 0x0000000000157202 */ /* 0x000fe40000000f00 */
[----:B------:R-:W-:-:S03]  /*0230*/  IADD3 R22, PT, PT, -R5, RZ, RZ ;  /* 0x000000ff05167210 */ /* 0x000fc60007ffe1ff */
[----:B------:R-:W1:Y:S08]  /*0240*/  LDC.64 R6, c[0x0][0x3d8] ;  /* 0x0000f600ff067b82 */ /* 0x000e700000000a00 */
[----:B------:R-:W2:Y:S08]  /*0250*/  LDC.64 R8, c[0x0][0x3e0] ;  /* 0x0000f800ff087b82 */ /* 0x000eb00000000a00 */
[----:B------:R-:W0:Y:S08]  /*0260*/  LDC.64 R10, c[0x0][0x3e8] ;  /* 0x0000fa00ff0a7b82 */ /* 0x000e300000000a00 */
[----:B------:R-:W0:Y:S08]  /*0270*/  LDC.64 R12, c[0x0][0x400] ;  /* 0x00010000ff0c7b82 */ /* 0x000e300000000a00 */
[----:B------:R-:W0:Y:S08]  /*0280*/  LDC.64 R14, c[0x0][0x3f0] ;  /* 0x0000fc00ff0e7b82 */ /* 0x000e300000000a00 */
[----:B------:R-:W0:Y:S02]  /*0290*/  LDC.64 R16, c[0x0][0x3f8] ;  /* 0x0000fe00ff107b82 */ /* 0x000e240000000a00 */
.L_x_52:
[----:B-1----:R-:W-:Y:S01]  /*02a0*/  MOV R23, 0x7fc00000 ;  /* 0x7fc0000000177802 */ /* 0x002fe20000000f00 */
[----:B-1----:R-:W-:Y:S01]  /*02b0*/  IMAD.WIDE R24, R21, 0x4, R6 ;  /* 0x0000000415187825 */ /* 0x002fe200078e0206 */
[----:B------:R-:W-:-:S03]  /*02c0*/  IADD3 R22, PT, PT, R22, 0x8, RZ ;  /* 0x0000000816167810 */ /* 0x000fc60007ffe0ff */
[C---:B--2---:R-:W-:Y:S01]  /*02d0*/  IMAD.WIDE R26, R21.reuse, 0x4, R8 ;  /* 0x00000004151a7825 */ /* 0x044fe200078e0208 */
[----:B------:R1:W-:Y:S01]  /*02e0*/  STG.E desc[UR6][R24.64], R23 ;  /* 0x0000001718007986 */ /* 0x0003e2000c101906 */
[----:B------:R-:W-:Y:S02]  /*02f0*/  ISETP.NE.AND P0, PT, R22, RZ, PT ;  /* 0x000000ff1600720c */ /* 0x000fe40003f05270 */
[C---:B0-----:R-:W-:Y:S01]  /*0300*/  IMAD.WIDE R28, R21.reuse, 0x4, R10 ;  /* 0x00000004151c7825 */ /* 0x041fe200078e020a */
[----:B------:R0:W-:Y:S03]  /*0310*/  STG.E desc[UR6][R26.64], R23 ;  /* 0x000000171a007986 */ /* 0x0001e6000c101906 */
[C---:B------:R-:W-:Y:S01]  /*0320*/  IMAD.WIDE R30, R21.reuse, 0x4, R14 ;  /* 0x00000004151e7825 */ /* 0x040fe200078e020e */
[----:B------:R2:W-:Y:S03]  /*0330*/  STG.E desc[UR6][R28.64], R23 ;  /* 0x000000171c007986 */ /* 0x0005e6000c101906 */
[C---:B------:R-:W-:Y:S01]  /*0340*/  IMAD.WIDE R32, R21.reuse, 0x4, R16 ;  /* 0x0000000415207825 */ /* 0x040fe200078e0210 */
[----:B------:R5:W-:Y:S03]  /*0350*/  STG.E desc[UR6][R30.64], R23 ;  /* 0x000000171e007986 */ /* 0x000be6000c101906 */
[----:B------:R-:W-:Y:S01]  /*0360*/  IMAD.WIDE R34, R21, 0x4, R12 ;  /* 0x0000000415227825 */ /* 0x000fe200078e020c */
[----:B------:R3:W-:Y:S01]  /*0370*/  STG.E desc[UR6][R32.64], R23 ;  /* 0x0000001720007986 */ /* 0x0007e2000c101906 */
[----:B------:R-:W-:-:S02]  /*0380*/  LEA R21, R20, R21, 0x3 ;  /* 0x0000001514157211 */ /* 0x000fc400078e18ff */
        /* <DEDUP_REMOVED lines=10> */
[C---:B-1----:R-:W-:Y:S01]  /*0430*/  IMAD.WIDE R24, R20.reuse, 0x4, R34 ;  /* 0x0000000414187825 */ /* 0x042fe200078e0222 */
[----:B------:R1:W-:Y:S03]  /*0440*/  STG.E desc[UR6][R44.64], R23 ;  /* 0x000000172c007986 */ /* 0x0003e6000c101906 */
[C---:B0-----:R-:W-:Y:S01]  /*0450*/  IMAD.WIDE R26, R20.reuse, 0x4, R36 ;  /* 0x00000004141a7825 */ /* 0x041fe200078e0224 */
[----:B------:R0:W-:Y:S03]  /*0460*/  STG.E desc[UR6][R24.64], R23 ;  /* 0x0000001718007986 */ /* 0x0001e6000c101906 */
[C---:B--2---:R-:W-:Y:S01]  /*0470*/  IMAD.WIDE R28, R20.reuse, 0x4, R38 ;  /* 0x00000004141c7825 */ /* 0x044fe200078e0226 */
[----:B------:R2:W-:Y:S03]  /*0480*/  STG.E desc[UR6][R26.64], R23 ;  /* 0x000000171a007986 */ /* 0x0005e6000c101906 */
[C---:B-----5:R-:W-:Y:S01]  /*0490*/  IMAD.WIDE R30, R20.reuse, 0x4, R40 ;  /* 0x00000004141e7825 */ /* 0x060fe200078e0228 */
[----:B------:R5:W-:Y:S03]  /*04a0*/  STG.E desc[UR6][R28.64], R23 ;  /* 0x000000171c007986 */ /* 0x000be6000c101906 */
[C---:B---3--:R-:W-:Y:S01]  /*04b0*/  IMAD.WIDE R32, R20.reuse, 0x4, R42 ;  /* 0x0000000414207825 */ /* 0x048fe200078e022a */
[----:B------:R3:W-:Y:S03]  /*04c0*/  STG.E desc[UR6][R30.64], R23 ;  /* 0x000000171e007986 */ /* 0x0007e6000c101906 */
[C---:B----4-:R-:W-:Y:S01]  /*04d0*/  IMAD.WIDE R34, R20.reuse, 0x4, R44 ;  /* 0x0000000414227825 */ /* 0x050fe200078e022c */
        /* <DEDUP_REMOVED lines=61> */
[----:B------:R-:W-:Y:S01]  /*08b0*/  IMAD.WIDE R30, R20, 0x4, R40 ;  /* 0x00000004141e7825 */ /* 0x000fe200078e0228 */
[----:B------:R1:W-:Y:S04]  /*08c0*/  STG.E desc[UR6][R28.64], R23 ;  /* 0x000000171c007986 */ /* 0x0003e8000c101906 */
[----:B------:R1:W-:Y:S01]  /*08d0*/  STG.E desc[UR6][R30.64], R23 ;  /* 0x000000171e007986 */ /* 0x0003e2000c101906 */
[----:B------:R-:W-:Y:S05]  /*08e0*/  @P0 BRA `(.L_x_52) ;  /* 0xfffffff8006c0947 */ /* 0x000fea000383ffff */
.L_x_51:
[----:B---34-:R-:W-:Y:S05]  /*08f0*/  BSYNC.RECONVERGENT B1 ;  /* 0x0000000000017941 */ /* 0x018fea0003800200 */
.L_x_50:
[----:B------:R-:W-:Y:S05]  /*0900*/  @!P1 BRA `(.L_x_49) ;  /* 0x0000000400a49947 */ /* 0x000fea0003800000 */
[----:B------:R-:W0:Y:S01]  /*0910*/  LDC R6, c[0x0][0x3d4] ;  /* 0x0000f500ff067b82 */ /* 0x000e220000000800 */
[----:B------:R-:W-:-:S07]  /*0920*/  ISETP.NE.AND P0, PT, R46, 0x1, PT ;  /* 0x000000012e00780c */ /* 0x000fce0003f05270 */
[----:B------:R-:W2:Y:S08]  /*0930*/  LDC.64 R8, c[0x0][0x3d8] ;  /* 0x0000f600ff087b82 */ /* 0x000eb00000000a00 */
[----:B------:R-:W3:Y:S08]  /*0940*/  LDC.64 R10, c[0x0][0x3e0] ;  /* 0x0000f800ff0a7b82 */ /* 0x000ef00000000a00 */
[----:B------:R-:W4:Y:S01]  /*0950*/  LDC.64 R12, c[0x0][0x3e8] ;  /* 0x0000fa00ff0c7b82 */ /* 0x000f220000000a00 */
[----:B0-----:R-:W-:Y:S01]  /*0960*/  IMAD R7, R5, R6, R0 ;  /* 0x0000000605077224 */ /* 0x001fe200078e0200 */
[----:B------:R-:W-:-:S06]  /*0970*/  MOV R5, 0x7fc00000 ;  /* 0x7fc0000000057802 */ /* 0x000fcc0000000f00 */
[----:B------:R-:W0:Y:S01]  /*0980*/  LDC.64 R14, c[0x0][0x3f0] ;  /* 0x0000fc00ff0e7b82 */ /* 0x000e220000000a00 */
[----:B--2---:R-:W-:-:S05]  /*0990*/  IMAD.WIDE R8, R7, 0x4, R8 ;  /* 0x0000000407087825 */ /* 0x004fca00078e0208 */
[----:B------:R2:W-:Y:S02]  /*09a0*/  STG.E desc[UR6][R8.64], R5 ;  /* 0x0000000508007986 */ /* 0x0005e4000c101906 */
[----:B------:R-:W5:Y:S01]  /*09b0*/  LDC.64 R16, c[0x0][0x3f8] ;  /* 0x0000fe00ff107b82 */ /* 0x000f620000000a00 */
[----:B---3--:R-:W-:-:S05]  /*09c0*/  IMAD.WIDE R10, R7, 0x4, R10 ;  /* 0x00000004070a7825 */ /* 0x008fca00078e020a */
[----:B------:R2:W-:Y:S02]  /*09d0*/  STG.E desc[UR6][R10.64], R5 ;  /* 0x000000050a007986 */ /* 0x0005e4000c101906 */
[----:B------:R-:W3:Y:S01]  /*09e0*/  LDC.64 R20, c[0x0][0x400] ;  /* 0x00010000ff147b82 */ /* 0x000ee20000000a00 */
[----:B----4-:R-:W-:-:S05]  /*09f0*/  IMAD.WIDE R12, R7, 0x4, R12 ;  /* 0x00000004070c7825 */ /* 0x010fca00078e020c */
[----:B------:R2:W-:Y:S01]  /*0a00*/  STG.E desc[UR6][R12.64], R5 ;  /* 0x000000050c007986 */ /* 0x0005e2000c101906 */
[----:B0-----:R-:W-:-:S05]  /*0a10*/  IMAD.WIDE R14, R7, 0x4, R14 ;  /* 0x00000004070e7825 */ /* 0x001fca00078e020e */
[----:B------:R2:W-:Y:S01]  /*0a20*/  STG.E desc[UR6][R14.64], R5 ;  /* 0x000000050e007986 */ /* 0x0005e2000c101906 */
[----:B-----5:R-:W-:-:S05]  /*0a30*/  IMAD.WIDE R16, R7, 0x4, R16 ;  /* 0x0000000407107825 */ /* 0x020fca00078e0210 */
[----:B------:R2:W-:Y:S01]  /*0a40*/  STG.E desc[UR6][R16.64], R5 ;  /* 0x0000000510007986 */ /* 0x0005e2000c101906 */
[----:B---3--:R-:W-:-:S05]  /*0a50*/  IMAD.WIDE R20, R7, 0x4, R20 ;  /* 0x0000000407147825 */ /* 0x008fca00078e0214 */
[----:B------:R2:W-:Y:S01]  /*0a60*/  STG.E desc[UR6][R20.64], R5 ;  /* 0x0000000514007986 */ /* 0x0005e2000c101906 */
[----:B------:R-:W-:Y:S05]  /*0a70*/  @!P0 BRA `(.L_x_49) ;  /* 0x0000000400488947 */ /* 0x000fea0003800000 */
[----:B--2---:R-:W-:Y:S01]  /*0a80*/  IMAD.WIDE R8, R6, 0x4, R8 ;  /* 0x0000000406087825 */ /* 0x004fe200078e0208 */
[----:B------:R-:W-:-:S03]  /*0a90*/  ISETP.NE.AND P0, PT, R46, 0x2, PT ;  /* 0x000000022e00780c */ /* 0x000fc60003f05270 */
        /* <DEDUP_REMOVED lines=8> */
[----:B------:R-:W-:Y:S01]  /*0b20*/  IMAD.WIDE R20, R6, 0x4, R20 ;  /* 0x0000000406147825 */ /* 0x000fe200078e0214 */
[----:B------:R0:W-:Y:S04]  /*0b30*/  STG.E desc[UR6][R16.64], R5 ;  /* 0x0000000510007986 */ /* 0x0001e8000c101906 */
[----:B------:R0:W-:Y:S01]  /*0b40*/  STG.E desc[UR6][R20.64], R5 ;  /* 0x0000000514007986 */ /* 0x0001e2000c101906 */
[----:B------:R-:W-:Y:S05]  /*0b50*/  @!P0 BRA `(.L_x_49) ;  /* 0x0000000400108947 */ /* 0x000fea0003800000 */
[----:B0-----:R-:W-:Y:S01]  /*0b60*/  IMAD.WIDE R8, R6, 0x4, R8 ;  /* 0x0000000406087825 */ /* 0x001fe200078e0208 */
        /* <DEDUP_REMOVED lines=55> */
[----:B0-----:R-:W-:-:S04]  /*0ee0*/  IMAD.WIDE R8, R6, 0x4, R8 ;  /* 0x0000000406087825 */ /* 0x001fc800078e0208 */
        /* <DEDUP_REMOVED lines=10> */
[----:B------:R0:W-:Y:S02]  /*0f90*/  STG.E desc[UR6][R6.64], R5 ;  /* 0x0000000506007986 */ /* 0x0001e4000c101906 */
.L_x_49:
[----:B---34-:R-:W-:Y:S05]  /*0fa0*/  BSYNC.RECONVERGENT B0 ;  /* 0x0000000000007941 */ /* 0x018fea0003800200 */
.L_x_48:
[----:B------:R-:W-:Y:S01]  /*0fb0*/  ISETP.GE.AND P0, PT, R18, R19, PT ;  /* 0x000000131200720c */ /* 0x000fe20003f06270 */
[----:B------:R-:W-:-:S12]  /*0fc0*/  BSSY.RECONVERGENT B1, `(.L_x_53) ;  /* 0x000017c000017945 */ /* 0x000fd80003800200 */
[----:B------:R-:W-:Y:S05]  /*0fd0*/  @P0 BRA `(.L_x_54) ;  /* 0x0000001400e80947 */ /* 0x000fea0003800000 */
[----:B0-2---:R-:W0:Y:S01]  /*0fe0*/  LDC.64 R8, c[0x0][0x388] ;  /* 0x0000e200ff087b82 */ /* 0x005e220000000a00 */
[----:B------:R-:W-:-:S07]  /*0ff0*/  ISETP.GE.AND P0, PT, R2, 0x1, PT ;  /* 0x000000010200780c */ /* 0x000fce0003f06270 */
[----:B------:R-:W2:Y:S06]  /*1000*/  LDC.64 R10, c[0x0][0x380] ;  /* 0x0000e000ff0a7b82 */ /* 0x000eac0000000a00 */
[----:B------:R-:W-:-:S05]  /*1010*/  @P0 IADD3 R5, PT, PT, R2, -0x1, RZ ;  /* 0xffffffff02050810 */ /* 0x000fca0007ffe0ff */
[----:B0-----:R-:W-:-:S04]  /*1020*/  @P0 IMAD.WIDE.U32 R8, R5, 0x4, R8 ;  /* 0x0000000405080825 */ /* 0x001fc800078e0008 */
[----:B--2---:R-:W-:Y:S02]  /*1030*/  @P0 IMAD.WIDE.U32 R10, R5, 0x4, R10 ;  /* 0x00000004050a0825 */ /* 0x004fe400078e000a */
[----:B------:R-:W2:Y:S04]  /*1040*/  @P0 LDG.E.CONSTANT R5, desc[UR6][R8.64] ;  /* 0x0000000608050981 */ /* 0x000ea8000c1e9900 */
[----:B------:R-:W3:Y:S01]  /*1050*/  @P0 LDG.E.CONSTANT R60, desc[UR6][R10.64] ;  /* 0x000000060a3c0981 */ /* 0x000ee2000c1e9900 */
[----:B------:R-:W0:Y:S08]  /*1060*/  @!P0 LDC.64 R12, c[0x0][0x388] ;  /* 0x0000e200ff0c8b82 */ /* 0x000e300000000a00 */
[----:B------:R-:W4:Y:S01]  /*1070*/  @!P0 LDC.64 R14, c[0x0][0x380] ;  /* 0x0000e000ff0e8b82 */ /* 0x000f220000000a00 */
[----:B------:R-:W-:Y:S01]  /*1080*/  IADD3 R6, PT, PT, R2, 0x1, RZ ;  /* 0x0000000102067810 */ /* 0x000fe20007ffe0ff */
[----:B0-----:R-:W2:Y:S04]  /*1090*/  @!P0 LDG.E.CONSTANT R5, desc[UR6][R12.64] ;  /* 0x000000060c058981 */ /* 0x001ea8000c1e9900 */
[----:B----4-:R-:W3:Y:S01]  /*10a0*/  @!P0 LDG.E.CONSTANT R60, desc[UR6][R14.64] ;  /* 0x000000060e3c8981 */ /* 0x010ee2000c1e9900 */
[-C--:B------:R-:W-:Y:S01]  /*10b0*/  ISETP.NE.AND P1, PT, R6, R19.reuse, PT ;  /* 0x000000130600720c */ /* 0x080fe20003f25270 */
[----:B------:R-:W-:Y:S01]  /*10c0*/  BSSY.RECONVERGENT B0, `(.L_x_55) ;  /* 0x00000f9000007945 */ /* 0x000fe20003800200 */
[----:B------:R-:W-:Y:S01]  /*10d0*/  HFMA2 R57, -RZ, RZ, 0, 0 ;  /* 0x00000000ff397431 */ /* 0x000fe200000001ff */
[----:B------:R-:W-:Y:S01]  /*10e0*/  IADD3 R6, PT, PT, -R2, R19, RZ ;  /* 0x0000001302067210 */ /* 0x000fe20007ffe1ff */
[----:B------:R-:W-:Y:S01]  /*10f0*/  HFMA2 R64, -RZ, RZ, 0, 0 ;  /* 0x00000000ff407431 */ /* 0x000fe200000001ff */
[----:B------:R-:W-:-:S02]  /*1100*/  PLOP3.LUT P0, PT, PT, PT, PT, 0x80, 0x8 ;  /* 0x000000000008781c */ /* 0x000fc40003f0f070 */
[----:B------:R-:W-:Y:S02]  /*1110*/  MOV R33, RZ ;  /* 0x000000ff00217202 */ /* 0x000fe40000000f00 */
[----:B------:R-:W-:Y:S02]  /*1120*/  MOV R7, R2 ;  /* 0x0000000200077202 */ /* 0x000fe40000000f00 */
[----:B--2---:R-:W-:Y:S02]  /*1130*/  MOV R54, R5 ;  /* 0x0000000500367202 */ /* 0x004fe40000000f00 */
[----:B---3--:R-:W-:Y:S01]  /*1140*/  MOV R52, R60 ;  /* 0x0000003c00347202 */ /* 0x008fe20000000f00 */
[----:B------:R-:W-:Y:S06]  /*1150*/  @!P1 BRA `(.L_x_56) ;  /* 0x0000000c00bc9947 */ /* 0x000fec0003800000 */
[----:B------:R-:W0:Y:S01]  /*1160*/  LDC R8, c[0x0][0x3d4] ;  /* 0x0000f500ff087b82 */ /* 0x000e220000000800 */
[----:B------:R-:W-:Y:S02]  /*1170*/  PLOP3.LUT P0, PT, PT, PT, PT, 0x80, 0x8 ;  /* 0x000000000008781c */ /* 0x000fe40003f0f070 */
[----:B------:R-:W-:Y:S02]  /*1180*/  LOP3.LUT R9, R6, 0xfffffffe, RZ, 0xc0, !PT ;  /* 0xfffffffe06097812 */ /* 0x000fe400078ec0ff */
[----:B------:R-:W-:Y:S02]  /*1190*/  MOV R57, RZ ;  /* 0x000000ff00397202 */ /* 0x000fe40000000f00 */
[----:B------:R-:W-:Y:S01]  /*11a0*/  MOV R63, RZ ;  /* 0x000000ff003f7202 */ /* 0x000fe20000000f00 */
[----:B-1----:R-:W1:Y:S01]  /*11b0*/  LDC.64 R30, c[0x0][0x400] ;  /* 0x00010000ff1e7b82 */ /* 0x002e620000000a00 */
[----:B------:R-:W-:Y:S02]  /*11c0*/  MOV R7, R2 ;  /* 0x0000000200077202 */ /* 0x000fe40000000f00 */
[----:B------:R-:W-:-:S02]  /*11d0*/  MOV R52, R60 ;  /* 0x0000003c00347202 */ /* 0x000fc40000000f00 */
[----:B------:R-:W-:Y:S02]  /*11e0*/  MOV R54, R5 ;  /* 0x0000000500367202 */ /* 0x000fe40000000f00 */
[----:B------:R-:W-:Y:S01]  /*11f0*/  MOV R66, RZ ;  /* 0x000000ff00427202 */ /* 0x000fe20000000f00 */
[----:B------:R-:W2:Y:S01]  /*1200*/  LDC.64 R28, c[0x0][0x390] ;  /* 0x0000e400ff1c7b82 */ /* 0x000ea20000000a00 */
[----:B------:R-:W-:-:S07]  /*1210*/  MOV R10, RZ ;  /* 0x000000ff000a7202 */ /* 0x000fce0000000f00 */
[----:B------:R-:W3:Y:S08]  /*1220*/  LDC.64 R26, c[0x0][0x3a0] ;  /* 0x0000e800ff1a7b82 */ /* 0x000ef00000000a00 */
[----:B------:R-:W4:Y:S08]  /*1230*/  LDC.64 R24, c[0x0][0x3a8] ;  /* 0x0000ea00ff187b82 */ /* 0x000f300000000a00 */
[----:B------:R-:W0:Y:S08]  /*1240*/  LDC.64 R22, c[0x0][0x3f8] ;  /* 0x0000fe00ff167b82 */ /* 0x000e300000000a00 */
[----:B------:R-:W0:Y:S08]  /*1250*/  LDC.64 R20, c[0x0][0x398] ;  /* 0x0000e600ff147b82 */ /* 0x000e300000000a00 */
[----:B------:R-:W0:Y:S08]  /*1260*/  LDC.64 R18, c[0x0][0x3b0] ;  /* 0x0000ec00ff127b82 */ /* 0x000e300000000a00 */
[----:B------:R-:W0:Y:S08]  /*1270*/  LDC.64 R16, c[0x0][0x3b8] ;  /* 0x0000ee00ff107b82 */ /* 0x000e300000000a00 */
[----:B------:R-:W0:Y:S08]  /*1280*/  LDC.64 R14, c[0x0][0x380] ;  /* 0x0000e000ff0e7b82 */ /* 0x000e300000000a00 */
[----:B-1234-:R-:W0:Y:S02]  /*1290*/  LDC.64 R12, c[0x0][0x388] ;  /* 0x0000e200ff0c7b82 */ /* 0x01ee240000000a00 */
.L_x_83:
[----:B0-----:R-:W-:-:S04]  /*12a0*/  IMAD R11, R7, R8, R0 ;  /* 0x00000008070b7224 */ /* 0x001fc800078e0200 */
[----:B------:R-:W-:-:S04]  /*12b0*/  IMAD.WIDE R32, R11, 0x4, R18 ;  /* 0x000000040b207825 */ /* 0x000fc800078e0212 */
[C---:B-1----:R-:W-:Y:S01]  /*12c0*/  IMAD.WIDE R34, R11.reuse, 0x4, R16 ;  /* 0x000000040b227825 */ /* 0x042fe200078e0210 */
[----:B-----5:R0:W5:Y:S04]  /*12d0*/  LDG.E.CONSTANT R45, desc[UR6][R32.64] ;  /* 0x00000006202d7981 */ /* 0x020168000c1e9900 */
[----:B------:R0:W5:Y:S01]  /*12e0*/  LDG.E.CONSTANT R44, desc[UR6][R34.64] ;  /* 0x00000006222c7981 */ /* 0x000162000c1e9900 */
[----:B------:R-:W-:Y:S01]  /*12f0*/  MOV R61, 0x7fc00000 ;  /* 0x7fc00000003d7802 */ /* 0x000fe20000000f00 */
[C---:B------:R-:W-:Y:S01]  /*1300*/  IMAD.WIDE R36, R11.reuse, 0x4, R22 ;  /* 0x000000040b247825 */ /* 0x040fe200078e0216 */
[----:B------:R-:W-:Y:S03]  /*1310*/  BSSY.RECONVERGENT B2, `(.L_x_57) ;  /* 0x0000020000027945 */ /* 0x000fe60003800200 */
[----:B------:R-:W-:Y:S01]  /*1320*/  IMAD.WIDE R38, R11, 0x4, R30 ;  /* 0x000000040b267825 */ /* 0x000fe200078e021e */
[----:B------:R0:W-:Y:S03]  /*1330*/  STG.E desc[UR6][R36.64], R61 ;  /* 0x0000003d24007986 */ /* 0x0001e6000c101906 */
[----:B------:R-:W-:Y:S01]  /*1340*/  IMAD.WIDE R40, R7, 0x4, R28 ;  /* 0x0000000407287825 */ /* 0x000fe200078e021c */
        /* <DEDUP_REMOVED lines=9> */
[----:B------:R-:W2:Y:S02]  /*13e0*/  LDG.E.CONSTANT R43, desc[UR6][R40.64] ;  /* 0x00000006282b7981 */ /* 0x000ea4000c1e9900 */
[----:B--2---:R-:W-:-:S13]  /*13f0*/  FSETP.LT.AND P0, PT, R43, R54, PT ;  /* 0x000000362b00720b */ /* 0x004fda0003f01000 */
.L_x_60:
[----:B------:R-:W-:Y:S05]  /*1400*/  BSYNC.RECONVERGENT B3 ;  /* 0x0000000000037941 */ /* 0x000fea0003800200 */
.L_x_59:
[----:B------:R-:W-:Y:S02]  /*1410*/  FSEL R60, R45, R60, P0 ;  /* 0x0000003c2d3c7208 */ /* 0x000fe40000000000 */
[----:B------:R-:W-:Y:S01]  /*1420*/  SEL R62, R57, 0x1, !P0 ;  /* 0x00000001393e7807 */ /* 0x000fe20004000000 */
[----:B------:R-:W-:Y:S06]  /*1430*/  BRA `(.L_x_61) ;  /* 0x0000000000347947 */ /* 0x000fec0003800000 */
.L_x_58:
[----:B------:R-:W-:-:S06]  /*1440*/  IMAD.WIDE R42, R11, 0x4, R24 ;  /* 0x000000040b2a7825 */ /* 0x000fcc00078e0218 */
[----:B------:R-:W2:Y:S01]  /*1450*/  LDG.E.CONSTANT R43, desc[UR6][R42.64] ;  /* 0x000000062a2b7981 */ /* 0x000ea2000c1e9900 */
[----:B-----5:R-:W-:Y:S02]  /*1460*/  FMNMX R60, R45, R60, PT ;  /* 0x0000003c2d3c7209 */ /* 0x020fe40003800000 */
[----:B------:R-:W-:Y:S02]  /*1470*/  PLOP3.LUT P0, PT, PT, PT, PT, 0x80, 0x8 ;  /* 0x000000000008781c */ /* 0x000fe40003f0f070 */
[----:B------:R-:W-:Y:S02]  /*1480*/  MOV R62, R57 ;  /* 0x00000039003e7202 */ /* 0x000fe40000000f00 */
[----:B--2---:R-:W-:-:S13]  /*1490*/  FSETP.GT.AND P1, PT, R43, R60, PT ;  /* 0x0000003c2b00720b */ /* 0x004fda0003f24000 */
[----:B------:R-:W-:Y:S05]  /*14a0*/  @!P1 BRA `(.L_x_61) ;  /* 0x0000000000189947 */ /* 0x000fea0003800000 */
[----:B------:R-:W2:Y:S01]  /*14b0*/  LDG.E.CONSTANT R43, desc[UR6][R40.64] ;  /* 0x00000006282b7981 */ /* 0x000ea2000c1e9900 */
[----:B------:R-:W-:Y:S02]  /*14c0*/  MOV R62, R57 ;  /* 0x00000039003e7202 */ /* 0x000fe40000000f00 */
[----:B--2---:R-:W-:-:S13]  /*14d0*/  FSETP.GT.AND P1, PT, R43, R52, PT ;  /* 0x000000342b00720b */ /* 0x004fda0003f24000 */
[----:B------:R-:W-:Y:S02]  /*14e0*/  @P1 PLOP3.LUT P0, PT, PT, PT, PT, 0x8, 0x80 ;  /* 0x000000000080181c */ /* 0x000fe40003f0e170 */
[----:B------:R-:W-:Y:S02]  /*14f0*/  @P1 MOV R5, R44 ;  /* 0x0000002c00051202 */ /* 0x000fe40000000f00 */
[----:B------:R-:W-:-:S09]  /*1500*/  @P1 MOV R62, RZ ;  /* 0x000000ff003e1202 */ /* 0x000fd20000000f00 */
.L_x_61:
[----:B------:R-:W-:Y:S05]  /*1510*/  BSYNC.RECONVERGENT B2 ;  /* 0x0000000000027941 */ /* 0x000fea0003800200 */
.L_x_57:
        /* <DEDUP_REMOVED lines=9> */
[----:B------:R-:W-:Y:S01]  /*15b0*/  BSSY.RECONVERGENT B3, `(.L_x_64) ;  /* 0x000000b000037945 */ /* 0x000fe20003800200 */
[----:B------:R-:W-:Y:S02]  /*15c0*/  MOV R45, UR9 ;  /* 0x00000009002d7c02 */ /* 0x000fe40008000f00 */
[----:B------:R-:W-:Y:S02]  /*15d0*/  MOV R46, UR14 ;  /* 0x0000000e002e7c02 */ /* 0x000fe40008000f00 */
[----:B------:R-:W-:Y:S02]  /*15e0*/  MOV R47, UR15 ;  /* 0x0000000f002f7c02 */ /* 0x000fe40008000f00 */
[----:B------:R-:W-:Y:S01]  /*15f0*/  @P1 MOV R64, R63 ;  /* 0x0000003f00401202 */ /* 0x000fe20000000f00 */
[----:B------:R-:W-:Y:S06]  /*1600*/  @P1 BRA `(.L_x_65) ;  /* 0x0000000000141947 */ /* 0x000fec0003800000 */
[----:B------:R-:W-:Y:S02]  /*1610*/  FSETP.NEU.AND P2, PT, R66, RZ, PT ;  /* 0x000000ff4200720b */ /* 0x000fe40003f4d000 */
[----:B------:R-:W-:Y:S02]  /*1620*/  MOV R64, R5 ;  /* 0x0000000500407202 */ /* 0x000fe40000000f00 */
[----:B------:R-:W-:-:S13]  /*1630*/  ISETP.EQ.OR P2, PT, R7, R2, !P2 ;  /* 0x000000020700720c */ /* 0x000fda0005742670 */
[----:B------:R-:W-:-:S04]  /*1640*/  @!P2 FSETP.GT.AND P3, PT, R5, R66, PT ;  /* 0x000000420500a20b */ /* 0x000fc80003f64000 */
[----:B------:R-:W-:-:S09]  /*1650*/  @!P2 FSEL R64, R5, R66, P3 ;  /* 0x000000420540a208 */ /* 0x000fd20001800000 */
.L_x_65:
[----:B------:R-:W-:Y:S05]  /*1660*/  BSYNC.RECONVERGENT B3 ;  /* 0x0000000000037941 */ /* 0x000fea0003800200 */
.L_x_64:
[----:B------:R-:W-:Y:S01]  /*1670*/  MOV R48, UR10 ;  /* 0x0000000a00307c02 */ /* 0x000fe20008000f00 */
[----:B------:R-:W-:Y:S01]  /*1680*/  @P1 FFMA R67, R67, -0.5, R63 ;  /* 0xbf00000043431823 */ /* 0x000fe2000000003f */
[----:B------:R-:W-:Y:S01]  /*1690*/  MOV R49, UR11 ;  /* 0x0000000b00317c02 */ /* 0x000fe20008000f00 */
[----:B------:R-:W-:Y:S01]  /*16a0*/  IMAD.WIDE R58, R11, 0x4, R44 ;  /* 0x000000040b3a7825 */ /* 0x000fe200078e022c */
[----:B------:R-:W-:-:S03]  /*16b0*/  MOV R50, UR12 ;  /* 0x0000000c00327c02 */ /* 0x000fc60008000f00 */
[----:B------:R-:W-:Y:S01]  /*16c0*/  FADD R69, R64, R65 ;  /* 0x0000004140457221 */ /* 0x000fe20000000000 */
[----:B------:R-:W-:Y:S01]  /*16d0*/  MOV R51, UR13 ;  /* 0x0000000d00337c02 */ /* 0x000fe20008000f00 */
[----:B------:R-:W-:-:S04]  /*16e0*/  IMAD.WIDE R52, R11, 0x4, R46 ;  /* 0x000000040b347825 */ /* 0x000fc800078e022e */
[----:B------:R-:W-:Y:S01]  /*16f0*/  FADD R65, R64, -R65 ;  /* 0x8000004140417221 */ /* 0x000fe20000000000 */
[----:B------:R1:W-:Y:S01]  /*1700*/  @P1 STG.E desc[UR6][R36.64], R67 ;  /* 0x0000004324001986 */ /* 0x0003e2000c101906 */
[----:B------:R-:W-:-:S03]  /*1710*/  IMAD.WIDE R54, R11, 0x4, R48 ;  /* 0x000000040b367825 */ /* 0x000fc600078e0230 */
[----:B------:R1:W-:Y:S01]  /*1720*/  STG.E desc[UR6][R58.64], R64 ;  /* 0x000000403a007986 */ /* 0x0003e2000c101906 */
[----:B------:R-:W-:-:S03]  /*1730*/  IMAD.WIDE R56, R11, 0x4, R50 ;  /* 0x000000040b387825 */ /* 0x000fc600078e0232 */
[----:B------:R1:W-:Y:S04]  /*1740*/  STG.E desc[UR6][R52.64], R69 ;  /* 0x0000004534007986 */ /* 0x0003e8000c101906 */
[----:B------:R1:W-:Y:S04]  /*1750*/  STG.E desc[UR6][R54.64], R65 ;  /* 0x0000004136007986 */ /* 0x0003e8000c101906 */
[----:B------:R1:W-:Y:S01]  /*1760*/  STG.E desc[UR6][R56.64], RZ ;  /* 0x000000ff38007986 */ /* 0x0003e2000c101906 */
[----:B------:R-:W-:Y:S05]  /*1770*/  BRA `(.L_x_66) ;  /* 0x0000000000807947 */ /* 0x000fea0003800000 */
.L_x_63:
        /* <DEDUP_REMOVED lines=8> */
[----:B------:R-:W-:-:S13]  /*1800*/  ISETP.EQ.OR P2, PT, R7, R2, !P2 ;  /* 0x000000020700720c */ /* 0x000fda0005742670 */
[----:B------:R-:W-:-:S04]  /*1810*/  @!P2 FSETP.GEU.AND P3, PT, R60, R63, PT ;  /* 0x0000003f3c00a20b */ /* 0x000fc80003f6e000 */
[----:B------:R-:W-:-:S09]  /*1820*/  @!P2 FSEL R68, R60, R63, !P3 ;  /* 0x0000003f3c44a208 */ /* 0x000fd20005800000 */
.L_x_68:
[----:B------:R-:W-:Y:S05]  /*1830*/  BSYNC.RECONVERGENT B3 ;  /* 0x0000000000037941 */ /* 0x000fea0003800200 */
.L_x_67:
[----:B------:R-:W-:Y:S01]  /*1840*/  MOV R46, UR14 ;  /* 0x0000000e002e7c02 */ /* 0x000fe20008000f00 */
[----:B------:R-:W-:Y:S01]  /*1850*/  IMAD.WIDE R52, R11, 0x4, R44 ;  /* 0x000000040b347825 */ /* 0x000fe200078e022c */
[----:B------:R-:W-:-:S03]  /*1860*/  MOV R47, UR15 ;  /* 0x0000000f002f7c02 */ /* 0x000fc60008000f00 */
[----:B------:R-:W-:Y:S01]  /*1870*/  HFMA2 R63, -RZ, RZ, 1.875, 0 ;  /* 0x3f800000ff3f7431 */ /* 0x000fe200000001ff */
[----:B------:R-:W-:Y:S01]  /*1880*/  MOV R48, UR10 ;  /* 0x0000000a00307c02 */ /* 0x000fe20008000f00 */
[----:B------:R-:W-:Y:S01]  /*1890*/  FADD R69, R65, R68 ;  /* 0x0000004441457221 */ /* 0x000fe20000000000 */
[----:B------:R-:W-:Y:S01]  /*18a0*/  MOV R49, UR11 ;  /* 0x0000000b00317c02 */ /* 0x000fe20008000f00 */
[----:B------:R-:W-:Y:S01]  /*18b0*/  IMAD.WIDE R54, R11, 0x4, R46 ;  /* 0x000000040b367825 */ /* 0x000fe200078e022e */
[----:B------:R-:W-:-:S03]  /*18c0*/  MOV R50, UR12 ;  /* 0x0000000c00327c02 */ /* 0x000fc60008000f00 */
[----:B------:R-:W-:Y:S01]  /*18d0*/  FADD R65, -R65, R68 ;  /* 0x0000004441417221 */ /* 0x000fe20000000100 */
[----:B------:R-:W-:Y:S01]  /*18e0*/  MOV R51, UR13 ;  /* 0x0000000d00337c02 */ /* 0x000fe20008000f00 */
[C---:B------:R-:W-:Y:S01]  /*18f0*/  IMAD.WIDE R56, R11.reuse, 0x4, R48 ;  /* 0x000000040b387825 */ /* 0x040fe200078e0230 */
[----:B------:R-:W-:Y:S01]  /*1900*/  @P1 STG.E desc[UR6][R38.64], R67 ;  /* 0x0000004326001986 */ /* 0x000fe2000c101906 */
[----:B------:R-:W-:Y:S02]  /*1910*/  MOV R64, R66 ;  /* 0x0000004200407202 */ /* 0x000fe40000000f00 */
[----:B------:R-:W-:Y:S01]  /*1920*/  IMAD.WIDE R58, R11, 0x4, R50 ;  /* 0x000000040b3a7825 */ /* 0x000fe200078e0232 */
[----:B------:R-:W-:Y:S04]  /*1930*/  STG.E desc[UR6][R52.64], R68 ;  /* 0x0000004434007986 */ /* 0x000fe8000c101906 */
[----:B------:R-:W-:Y:S04]  /*1940*/  STG.E desc[UR6][R54.64], R69 ;  /* 0x0000004536007986 */ /* 0x000fe8000c101906 */
[----:B------:R-:W-:Y:S04]  /*1950*/  STG.E desc[UR6][R56.64], R65 ;  /* 0x0000004138007986 */ /* 0x000fe8000c101906 */
[----:B------:R1:W-:Y:S02]  /*1960*/  STG.E desc[UR6][R58.64], R63 ;  /* 0x0000003f3a007986 */ /* 0x0003e4000c101906 */
[----:B-1----:R-:W-:-:S07]  /*1970*/  MOV R63, R68 ;  /* 0x00000044003f7202 */ /* 0x002fce0000000f00 */
.L_x_66:
[----:B------:R-:W-:Y:S05]  /*1980*/  BSYNC.RECONVERGENT B2 ;  /* 0x0000000000027941 */ /* 0x000fea0003800200 */
.L_x_62:
[----:B0-----:R-:W-:-:S04]  /*1990*/  IMAD.WIDE R34, R8, 0x4, R34 ;  /* 0x0000000408227825 */ /* 0x001fc800078e0222 */
[C---:B------:R-:W-:Y:S02]  /*19a0*/  IMAD.WIDE R32, R8.reuse, 0x4, R32 ;  /* 0x0000000408207825 */ /* 0x040fe400078e0220 */
[----:B------:R0:W5:Y:S04]  /*19b0*/  LDG.E.CONSTANT R34, desc[UR6][R34.64] ;  /* 0x0000000622227981 */ /* 0x000168000c1e9900 */
[----:B-1----:R0:W5:Y:S01]  /*19c0*/  LDG.E.CONSTANT R57, desc[UR6][R32.64] ;  /* 0x0000000620397981 */ /* 0x002162000c1e9900 */
[----:B------:R-:W-:-:S04]  /*19d0*/  IMAD.WIDE R36, R8, 0x4, R36 ;  /* 0x0000000408247825 */ /* 0x000fc800078e0224 */
[----:B------:R-:W-:Y:S01]  /*19e0*/  IMAD.WIDE R38, R8, 0x4, R38 ;  /* 0x0000000408267825 */ /* 0x000fe200078e0226 */
[----:B------:R0:W-:Y:S04]  /*19f0*/  STG.E desc[UR6][R36.64], R61 ;  /* 0x0000003d24007986 */ /* 0x0001e8000c101906 */
[----:B------:R0:W-:Y:S01]  /*1a00*/  STG.E desc[UR6][R38.64], R61 ;  /* 0x0000003d26007986 */ /* 0x0001e2000c101906 */
[----:B------:R-:W-:Y:S01]  /*1a10*/  BSSY.RECONVERGENT B2, `(.L_x_69) ;  /* 0x0000021000027945 */ /* 0x000fe20003800200 */
[----:B------:R-:W-:Y:S01]  /*1a20*/  IADD3 R11, PT, PT, R11, R8, RZ ;  /* 0x000000080b0b7210 */ /* 0x000fe20007ffe0ff */
[----:B------:R-:W-:-:S04]  /*1a30*/  IMAD.WIDE R54, R7, 0x4, R12 ;  /* 0x0000000407367825 */ /* 0x000fc800078e020c */
[----:B------:R-:W-:Y:S01]  /*1a40*/  IMAD.WIDE R52, R7, 0x4, R14 ;  /* 0x0000000407347825 */ /* 0x000fe200078e020e */
[----:B------:R-:W-:Y:S06]  /*1a50*/  @P0 BRA `(.L_x_70) ;  /* 0x0000000000380947 */ /* 0x000fec0003800000 */
[----:B0-----:R-:W-:-:S06]  /*1a60*/  IMAD.WIDE R32, R11, 0x4, R26 ;  /* 0x000000040b207825 */ /* 0x001fcc00078e021a */
[----:B------:R-:W2:Y:S01]  /*1a70*/  LDG.E.CONSTANT R32, desc[UR6][R32.64] ;  /* 0x0000000620207981 */ /* 0x000ea2000c1e9900 */
[----:B-----5:R-:W-:Y:S01]  /*1a80*/  FMNMX R5, R5, R34, !PT ;  /* 0x0000002205057209 */ /* 0x020fe20007800000 */
[----:B------:R-:W-:Y:S01]  /*1a90*/  BSSY.RECONVERGENT B3, `(.L_x_71) ;  /* 0x0000007000037945 */ /* 0x000fe20003800200 */
[----:B------:R-:W-:Y:S02]  /*1aa0*/  PLOP3.LUT P0, PT, PT, PT, PT, 0x8, 0x80 ;  /* 0x000000000080781c */ /* 0x000fe40003f0e170 */
[----:B--2---:R-:W-:-:S13]  /*1ab0*/  FSETP.GEU.AND P1, PT, R32, R5, PT ;  /* 0x000000052000720b */ /* 0x004fda0003f2e000 */
[----:B------:R-:W-:Y:S05]  /*1ac0*/  @P1 BRA `(.L_x_72) ;  /* 0x00000000000c1947 */ /* 0x000fea0003800000 */
[----:B------:R-:W2:Y:S04]  /*1ad0*/  LDG.E.CONSTANT R40, desc[UR6][R40.64+0x4] ;  /* 0x0000040628287981 */ /* 0x000ea8000c1e9900 */
[----:B------:R-:W2:Y:S02]  /*1ae0*/  LDG.E.CONSTANT R33, desc[UR6][R54.64] ;  /* 0x0000000636217981 */ /* 0x000ea4000c1e9900 */
[----:B--2---:R-:W-:-:S13]  /*1af0*/  FSETP.LT.AND P0, PT, R40, R33, PT ;  /* 0x000000212800720b */ /* 0x004fda0003f01000 */
.L_x_72:
[----:B------:R-:W-:Y:S05]  /*1b00*/  BSYNC.RECONVERGENT B3 ;  /* 0x0000000000037941 */ /* 0x000fea0003800200 */
.L_x_71:
[----:B------:R-:W-:Y:S02]  /*1b10*/  FSEL R60, R57, R60, P0 ;  /* 0x0000003c393c7208 */ /* 0x000fe40000000000 */
[----:B------:R-:W-:Y:S01]  /*1b20*/  SEL R57, R62, 0x1, !P0 ;  /* 0x000000013e397807 */ /* 0x000fe20004000000 */
[----:B------:R-:W-:Y:S06]  /*1b30*/  BRA `(.L_x_73) ;  /* 0x0000000000387947 */ /* 0x000fec0003800000 */
.L_x_70:
[----:B0-----:R-:W-:-:S06]  /*1b40*/  IMAD.WIDE R32, R11, 0x4, R24 ;  /* 0x000000040b207825 */ /* 0x001fcc00078e0218 */
[----:B------:R-:W2:Y:S01]  /*1b50*/  LDG.E.CONSTANT R33, desc[UR6][R32.64] ;  /* 0x0000000620217981 */ /* 0x000ea2000c1e9900 */
[----:B-----5:R-:W-:Y:S02]  /*1b60*/  FMNMX R60, R57, R60, PT ;  /* 0x0000003c393c7209 */ /* 0x020fe40003800000 */
[----:B------:R-:W-:Y:S02]  /*1b70*/  PLOP3.LUT P0, PT, PT, PT, PT, 0x80, 0x8 ;  /* 0x000000000008781c */ /* 0x000fe40003f0f070 */
[----:B------:R-:W-:Y:S02]  /*1b80*/  MOV R57, R62 ;  /* 0x0000003e00397202 */ /* 0x000fe40000000f00 */
[----:B--2---:R-:W-:-:S13]  /*1b90*/  FSETP.GT.AND P1, PT, R33, R60, PT ;  /* 0x0000003c2100720b */ /* 0x004fda0003f24000 */
[----:B------:R-:W-:Y:S05]  /*1ba0*/  @!P1 BRA `(.L_x_73) ;  /* 0x00000000001c9947 */ /* 0x000fea0003800000 */
[----:B------:R-:W2:Y:S04]  /*1bb0*/  LDG.E.CONSTANT R41, desc[UR6][R40.64+0x4] ;  /* 0x0000040628297981 */ /* 0x000ea8000c1e9900 */
[----:B------:R-:W2:Y:S01]  /*1bc0*/  LDG.E.CONSTANT R32, desc[UR6][R52.64] ;  /* 0x0000000634207981 */ /* 0x000ea2000c1e9900 */
[----:B------:R-:W-:Y:S02]  /*1bd0*/  MOV R57, R62 ;  /* 0x0000003e00397202 */ /* 0x000fe40000000f00 */
[----:B--2---:R-:W-:-:S13]  /*1be0*/  FSETP.GT.AND P1, PT, R41, R32, PT ;  /* 0x000000202900720b */ /* 0x004fda0003f24000 */
[----:B------:R-:W-:Y:S02]  /*1bf0*/  @P1 PLOP3.LUT P0, PT, PT, PT, PT, 0x8, 0x80 ;  /* 0x000000000080181c */ /* 0x000fe40003f0e170 */
[----:B------:R-:W-:Y:S02]  /*1c00*/  @P1 MOV R5, R34 ;  /* 0x0000002200051202 */ /* 0x000fe40000000f00 */
[----:B------:R-:W-:-:S09]  /*1c10*/  @P1 MOV R57, RZ ;  /* 0x000000ff00391202 */ /* 0x000fd20000000f00 */
.L_x_73:
[----:B------:R-:W-:Y:S05]  /*1c20*/  BSYNC.RECONVERGENT B2 ;  /* 0x0000000000027941 */ /* 0x000fea0003800200 */
.L_x_69:
        /* <DEDUP_REMOVED lines=17> */
.L_x_77:
[----:B------:R-:W-:Y:S01]  /*1d40*/  FFMA R35, R43, 0.5, R64 ;  /* 0x3f0000002b237823 */ /* 0x000fe20000000040 */
[----:B------:R-:W-:-:S04]  /*1d50*/  MOV R33, R64 ;  /* 0x0000004000217202 */ /* 0x000fc80000000f00 */
[----:B------:R0:W-:Y:S03]  /*1d60*/  STG.E desc[UR6][R38.64], R35 ;  /* 0x0000002326007986 */ /* 0x0001e6000c101906 */
.L_x_78:
[----:B------:R-:W-:Y:S05]  /*1d70*/  BSYNC.RECONVERGENT B3 ;  /* 0x0000000000037941 */ /* 0x000fea0003800200 */
.L_x_76:
[----:B------:R-:W-:-:S04]  /*1d80*/  IMAD.WIDE R44, R11, 0x4, R44 ;  /* 0x000000040b2c7825 */ /* 0x000fc800078e022c */
[----:B------:R-:W-:Y:S02]  /*1d90*/  HFMA2 R37, -RZ, RZ, 1.875, 0 ;  /* 0x3f800000ff257431 */ /* 0x000fe400000001ff */
[----:B0-----:R-:W-:Y:S01]  /*1da0*/  FADD R35, R33, -R32 ;  /* 0x8000002021237221 */ /* 0x001fe20000000000 */
[----:B------:R-:W-:Y:S01]  /*1db0*/  MOV R63, R33 ;  /* 0x00000021003f7202 */ /* 0x000fe20000000f00 */
[C---:B------:R-:W-:Y:S01]  /*1dc0*/  IMAD.WIDE R46, R11.reuse, 0x4, R46 ;  /* 0x000000040b2e7825 */ /* 0x040fe200078e022e */
[----:B------:R0:W-:Y:S03]  /*1dd0*/  STG.E desc[UR6][R44.64], R33 ;  /* 0x000000212c007986 */ /* 0x0001e6000c101906 */
[----:B------:R-:W-:-:S04]  /*1de0*/  IMAD.WIDE R48, R11, 0x4, R48 ;  /* 0x000000040b307825 */ /* 0x000fc800078e0230 */
[----:B------:R-:W-:-:S04]  /*1df0*/  IMAD.WIDE R50, R11, 0x4, R50 ;  /* 0x000000040b327825 */ /* 0x000fc800078e0232 */
[----:B------:R-:W-:-:S05]  /*1e00*/  FADD R11, R33, R32 ;  /* 0x00000020210b7221 */ /* 0x000fca0000000000 */
[----:B------:R0:W-:Y:S04]  /*1e10*/  STG.E desc[UR6][R46.64], R11 ;  /* 0x0000000b2e007986 */ /* 0x0001e8000c101906 */
[----:B------:R0:W-:Y:S04]  /*1e20*/  STG.E desc[UR6][R48.64], R35 ;  /* 0x0000002330007986 */ /* 0x0001e8000c101906 */
[----:B------:R0:W-:Y:S01]  /*1e30*/  STG.E desc[UR6][R50.64], R37 ;  /* 0x0000002532007986 */ /* 0x0001e2000c101906 */
[----:B------:R-:W-:Y:S05]  /*1e40*/  BRA `(.L_x_79) ;  /* 0x0000000000607947 */ /* 0x000fea0003800000 */
.L_x_75:
        /* <DEDUP_REMOVED lines=8> */
.L_x_81:
[----:B------:R-:W-:Y:S01]  /*1ed0*/  FFMA R33, R43, -0.5, R63 ;  /* 0xbf0000002b217823 */ /* 0x000fe2000000003f */
[----:B------:R-:W-:-:S04]  /*1ee0*/  MOV R35, R63 ;  /* 0x0000003f00237202 */ /* 0x000fc80000000f00 */
[----:B------:R0:W-:Y:S03]  /*1ef0*/  STG.E desc[UR6][R36.64], R33 ;  /* 0x0000002124007986 */ /* 0x0001e6000c101906 */
.L_x_82:
[----:B------:R-:W-:Y:S05]  /*1f00*/  BSYNC.RECONVERGENT B3 ;  /* 0x0000000000037941 */ /* 0x000fea0003800200 */
.L_x_80:
        /* <DEDUP_REMOVED lines=12> */
.L_x_79:
[----:B------:R-:W-:Y:S05]  /*1fd0*/  BSYNC.RECONVERGENT B2 ;  /* 0x0000000000027941 */ /* 0x000fea0003800200 */
.L_x_74:
[----:B------:R2:W5:Y:S04]  /*1fe0*/  LDG.E.CONSTANT R54, desc[UR6][R54.64+0x4] ;  /* 0x0000040636367981 */ /* 0x000568000c1e9900 */
[----:B------:R2:W5:Y:S01]  /*1ff0*/  LDG.E.CONSTANT R52, desc[UR6][R52.64+0x4] ;  /* 0x0000040634347981 */ /* 0x000562000c1e9900 */
[----:B------:R-:W-:Y:S02]  /*2000*/  IADD3 R10, PT, PT, R10, 0x2, RZ ;  /* 0x000000020a0a7810 */ /* 0x000fe40007ffe0ff */
[----:B------:R-:W-:Y:S02]  /*2010*/  IADD3 R7, PT, PT, R7, 0x2, RZ ;  /* 0x0000000207077810 */ /* 0x000fe40007ffe0ff */
[----:B------:R-:W-:Y:S02]  /*2020*/  ISETP.NE.AND P1, PT, R10, R9, PT ;  /* 0x000000090a00720c */ /* 0x000fe40003f25270 */
[----:B------:R-:W-:-:S11]  /*2030*/  MOV R66, R64 ;  /* 0x0000004000427202 */ /* 0x000fd60000000f00 */
[----:B--2---:R-:W-:Y:S05]  /*2040*/  @P1 BRA `(.L_x_83) ;  /* 0xfffffff000941947 */ /* 0x004fea000383ffff */
.L_x_56:
[----:B------:R-:W-:Y:S05]  /*2050*/  BSYNC.RECONVERGENT B0 ;  /* 0x0000000000007941 */ /* 0x000fea0003800200 */
.L_x_55:
[----:B------:R-:W-:-:S04]  /*2060*/  LOP3.LUT R6, R6, 0x1, RZ, 0xc0, !PT ;  /* 0x0000000106067812 */ /* 0x000fc800078ec0ff */
[----:B------:R-:W-:-:S13]  /*2070*/  ISETP.NE.U32.AND P1, PT, R6, 0x1, PT ;  /* 0x000000010600780c */ /* 0x000fda0003f25070 */
[----:B------:R-:W-:Y:S05]  /*2080*/  @P1 BRA `(.L_x_54) ;  /* 0x0000000400bc1947 */ /* 0x000fea0003800000 */
[----:B------:R-:W2:Y:S01]  /*2090*/  LDC.64 R12, c[0x0][0x3b0] ;  /* 0x0000ec00ff0c7b82 */ /* 0x000ea20000000a00 */
[----:B------:R-:W3:Y:S07]  /*20a0*/  LDCU UR4, c[0x0][0x3d4] ;  /* 0x00007a80ff0477ac */ /* 0x000eee0008000800 */
[----:B------:R-:W4:Y:S08]  /*20b0*/  LDC.64 R14, c[0x0][0x3b8] ;  /* 0x0000ee00ff0e7b82 */ /* 0x000f300000000a00 */
[----:B------:R-:W1:Y:S01]  /*20c0*/  LDC.64 R8, c[0x0][0x3f8] ;  /* 0x0000fe00ff087b82 */ /* 0x000e620000000a00 */
[----:B---3--:R-:W-:-:S04]  /*20d0*/  IMAD R6, R7, UR4, R0 ;  /* 0x0000000407067c24 */ /* 0x008fc8000f8e0200 */
[----:B--2---:R-:W-:-:S03]  /*20e0*/  IMAD.WIDE R12, R6, 0x4, R12 ;  /* 0x00000004060c7825 */ /* 0x004fc600078e020c */
[----:B0-----:R-:W0:Y:S02]  /*20f0*/  LDC.64 R10, c[0x0][0x400] ;  /* 0x00010000ff0a7b82 */ /* 0x001e240000000a00 */
[----:B------:R2:W5:Y:S01]  /*2100*/  LDG.E.CONSTANT R17, desc[UR6][R12.64] ;  /* 0x000000060c117981 */ /* 0x000562000c1e9900 */
[----:B----4-:R-:W-:-:S05]  /*2110*/  IMAD.WIDE R14, R6, 0x4, R14 ;  /* 0x00000004060e7825 */ /* 0x010fca00078e020e */
[----:B------:R2:W5:Y:S01]  /*2120*/  LDG.E.CONSTANT R18, desc[UR6][R14.64] ;  /* 0x000000060e127981 */ /* 0x000562000c1e9900 */
[----:B------:R-:W-:Y:S01]  /*2130*/  MOV R19, 0x7fc00000 ;  /* 0x7fc0000000137802 */ /* 0x000fe20000000f00 */
[----:B-1----:R-:W-:-:S05]  /*2140*/  IMAD.WIDE R8, R6, 0x4, R8 ;  /* 0x0000000406087825 */ /* 0x002fca00078e0208 */
[----:B------:R2:W-:Y:S01]  /*2150*/  STG.E desc[UR6][R8.64], R19 ;  /* 0x0000001308007986 */ /* 0x0005e2000c101906 */
[----:B0-----:R-:W-:-:S05]  /*2160*/  IMAD.WIDE R10, R6, 0x4, R10 ;  /* 0x00000004060a7825 */ /* 0x001fca00078e020a */
[----:B------:R2:W-:Y:S01]  /*2170*/  STG.E desc[UR6][R10.64], R19 ;  /* 0x000000130a007986 */ /* 0x0005e2000c101906 */
[----:B------:R-:W-:Y:S04]  /*2180*/  BSSY.RECONVERGENT B0, `(.L_x_84) ;  /* 0x0000020000007945 */ /* 0x000fe80003800200 */
[----:B------:R-:W-:Y:S05]  /*2190*/  @P0 BRA `(.L_x_85) ;  /* 0x0000000000400947 */ /* 0x000fea0003800000 */
[----:B--2---:R-:W0:Y:S02]  /*21a0*/  LDC.64 R12, c[0x0][0x3a0] ;  /* 0x0000e800ff0c7b82 */ /* 0x004e240000000a00 */
        /* <DEDUP_REMOVED lines=11> */
.L_x_87:
[----:B------:R-:W-:Y:S05]  /*2260*/  BSYNC.RECONVERGENT B2 ;  /* 0x0000000000027941 */ /* 0x000fea0003800200 */
.L_x_86:
[----:B------:R-:W-:Y:S02]  /*2270*/  FSEL R14, R17, R60, P0 ;  /* 0x0000003c110e7208 */ /* 0x000fe40000000000 */
[----:B------:R-:W-:Y:S01]  /*2280*/  SEL R16, R57, 0x1, !P0 ;  /* 0x0000000139107807 */ /* 0x000fe20004000000 */
[----:B------:R-:W-:Y:S06]  /*2290*/  BRA `(.L_x_88) ;  /* 0x0000000000387947 */ /* 0x000fec0003800000 */
.L_x_85:
[----:B--2---:R-:W0:Y:S02]  /*22a0*/  LDC.64 R12, c[0x0][0x3a8] ;  /* 0x0000ea00ff0c7b82 */ /* 0x004e240000000a00 */
[----:B0-----:R-:W-:-:S06]  /*22b0*/  IMAD.WIDE R12, R6, 0x4, R12 ;  /* 0x00000004060c7825 */ /* 0x001fcc00078e020c */
[----:B------:R-:W2:Y:S01]  /*22c0*/  LDG.E.CONSTANT R13, desc[UR6][R12.64] ;  /* 0x000000060c0d7981 */ /* 0x000ea2000c1e9900 */
[----:B-----5:R-:W-:Y:S02]  /*22d0*/  FMNMX R14, R17, R60, PT ;  /* 0x0000003c110e7209 */ /* 0x020fe40003800000 */
[----:B------:R-:W-:Y:S02]  /*22e0*/  MOV R16, R57 ;  /* 0x0000003900107202 */ /* 0x000fe40000000f00 */
        /* <DEDUP_REMOVED lines=9> */
.L_x_88:
[----:B------:R-:W-:Y:S05]  /*2380*/  BSYNC.RECONVERGENT B0 ;  /* 0x0000000000007941 */ /* 0x000fea0003800200 */
.L_x_84:
        /* <DEDUP_REMOVED lines=17> */
.L_x_91:
[----:B------:R-:W-:Y:S01]  /*24a0*/  FFMA R5, R13, 0.5, R64 ;  /* 0x3f0000000d057823 */ /* 0x000fe20000000040 */
[----:B------:R-:W-:-:S04]  /*24b0*/  MOV R14, R64 ;  /* 0x00000040000e7202 */ /* 0x000fc80000000f00 */
[----:B------:R0:W-:Y:S03]  /*24c0*/  STG.E desc[UR6][R10.64], R5 ;  /* 0x000000050a007986 */ /* 0x0001e6000c101906 */
.L_x_92:
[----:B------:R-:W-:Y:S05]  /*24d0*/  BSYNC.RECONVERGENT B0 ;  /* 0x0000000000007941 */ /* 0x000fea0003800200 */
.L_x_90:
[----:B0-----:R-:W0:Y:S01]  /*24e0*/  LDC.64 R4, c[0x0][0x3d8] ;  /* 0x0000f600ff047b82 */ /* 0x001e220000000a00 */
[----:B------:R-:W-:-:S07]  /*24f0*/  FADD R15, -R17, R14 ;  /* 0x0000000e110f7221 */ /* 0x000fce0000000100 */
[----:B------:R-:W1:Y:S08]  /*2500*/  LDC.64 R8, c[0x0][0x3e8] ;  /* 0x0000fa00ff087b82 */ /* 0x000e700000000a00 */
[----:B------:R-:W2:Y:S08]  /*2510*/  LDC.64 R10, c[0x0][0x3f0] ;  /* 0x0000fc00ff0a7b82 */ /* 0x000eb00000000a00 */
[----:B------:R-:W3:Y:S01]  /*2520*/  LDC.64 R12, c[0x0][0x3e0] ;  /* 0x0000f800ff0c7b82 */ /* 0x000ee20000000a00 */
[----:B0-----:R-:W-:-:S05]  /*2530*/  IMAD.WIDE R4, R6, 0x4, R4 ;  /* 0x0000000406047825 */ /* 0x001fca00078e0204 */
[----:B------:R4:W-:Y:S01]  /*2540*/  STG.E desc[UR6][R4.64], R14 ;  /* 0x0000000e04007986 */ /* 0x0009e2000c101906 */
[----:B-1----:R-:W-:-:S04]  /*2550*/  IMAD.WIDE R8, R6, 0x4, R8 ;  /* 0x0000000406087825 */ /* 0x002fc800078e0208 */
[----:B--2---:R-:W-:-:S04]  /*2560*/  IMAD.WIDE R10, R6, 0x4, R10 ;  /* 0x00000004060a7825 */ /* 0x004fc800078e020a */
[----:B---3--:R-:W-:-:S04]  /*2570*/  IMAD.WIDE R6, R6, 0x4, R12 ;  /* 0x0000000406067825 */ /* 0x008fc800078e020c */
[----:B------:R-:W-:Y:S01]  /*2580*/  FADD R13, R17, R14 ;  /* 0x0000000e110d7221 */ /* 0x000fe20000000000 */
[----:B------:R-:W-:-:S04]  /*2590*/  HFMA2 R17, -RZ, RZ, 1.875, 0 ;  /* 0x3f800000ff117431 */ /* 0x000fc800000001ff */
[----:B------:R4:W-:Y:S04]  /*25a0*/  STG.E desc[UR6][R8.64], R13 ;  /* 0x0000000d08007986 */ /* 0x0009e8000c101906 */
[----:B------:R4:W-:Y:S04]  /*25b0*/  STG.E desc[UR6][R10.64], R15 ;  /* 0x0000000f0a007986 */ /* 0x0009e8000c101906 */
[----:B------:R4:W-:Y:S01]  /*25c0*/  STG.E desc[UR6][R6.64], R17 ;  /* 0x0000001106007986 */ /* 0x0009e2000c101906 */
[----:B------:R-:W-:Y:S05]  /*25d0*/  BRA `(.L_x_54) ;  /* 0x0000000000687947 */ /* 0x000fea0003800000 */
.L_x_89:
        /* <DEDUP_REMOVED lines=8> */
.L_x_94:
[----:B------:R-:W-:Y:S01]  /*2660*/  FFMA R7, R13, -0.5, R33 ;  /* 0xbf0000000d077823 */ /* 0x000fe20000000021 */
[----:B------:R-:W-:-:S04]  /*2670*/  MOV R5, R33 ;  /* 0x0000002100057202 */ /* 0x000fc80000000f00 */
[----:B------:R0:W-:Y:S03]  /*2680*/  STG.E desc[UR6][R8.64], R7 ;  /* 0x0000000708007986 */ /* 0x0001e6000c101906 */
.L_x_95:
[----:B------:R-:W-:Y:S05]  /*2690*/  BSYNC.RECONVERGENT B0 ;  /* 0x0000000000007941 */ /* 0x000fea0003800200 */
.L_x_93:
[----:B0-----:R-:W0:Y:S01]  /*26a0*/  LDC.64 R8, c[0x0][0x3d8] ;  /* 0x0000f600ff087b82 */ /* 0x001e220000000a00 */
[C-C-:B------:R-:W-:Y:S01]  /*26b0*/  FADD R7, R17.reuse, R5.reuse ;  /* 0x0000000511077221 */ /* 0x140fe20000000000 */
[----:B------:R-:W-:-:S06]  /*26c0*/  FADD R17, -R17, R5 ;  /* 0x0000000511117221 */ /* 0x000fcc0000000100 */
[----:B------:R-:W1:Y:S08]  /*26d0*/  LDC.64 R10, c[0x0][0x3e8] ;  /* 0x0000fa00ff0a7b82 */ /* 0x000e700000000a00 */
[----:B------:R-:W2:Y:S08]  /*26e0*/  LDC.64 R12, c[0x0][0x3f0] ;  /* 0x0000fc00ff0c7b82 */ /* 0x000eb00000000a00 */
[----:B------:R-:W3:Y:S01]  /*26f0*/  LDC.64 R14, c[0x0][0x3e0] ;  /* 0x0000f800ff0e7b82 */ /* 0x000ee20000000a00 */
[----:B0-----:R-:W-:-:S05]  /*2700*/  IMAD.WIDE R8, R6, 0x4, R8 ;  /* 0x0000000406087825 */ /* 0x001fca00078e0208 */
[----:B------:R0:W-:Y:S01]  /*2710*/  STG.E desc[UR6][R8.64], R5 ;  /* 0x0000000508007986 */ /* 0x0001e2000c101906 */
[----:B-1----:R-:W-:-:S05]  /*2720*/  IMAD.WIDE R10, R6, 0x4, R10 ;  /* 0x00000004060a7825 */ /* 0x002fca00078e020a */
[----:B------:R0:W-:Y:S01]  /*2730*/  STG.E desc[UR6][R10.64], R7 ;  /* 0x000000070a007986 */ /* 0x0001e2000c101906 */
[----:B--2---:R-:W-:-:S05]  /*2740*/  IMAD.WIDE R12, R6, 0x4, R12 ;  /* 0x00000004060c7825 */ /* 0x004fca00078e020c */
[----:B------:R0:W-:Y:S01]  /*2750*/  STG.E desc[UR6][R12.64], R17 ;  /* 0x000000110c007986 */ /* 0x0001e2000c101906 */
[----:B---3--:R-:W-:-:S05]  /*2760*/  IMAD.WIDE R14, R6, 0x4, R14 ;  /* 0x00000004060e7825 */ /* 0x008fca00078e020e */
[----:B------:R0:W-:Y:S02]  /*2770*/  STG.E desc[UR6][R14.64], RZ ;  /* 0x000000ff0e007986 */ /* 0x0001e4000c101906 */
.L_x_54:
[----:B------:R-:W-:Y:S05]  /*2780*/  BSYNC.RECONVERGENT B1 ;  /* 0x0000000000017941 */ /* 0x000fea0003800200 */
.L_x_53:
[----:B------:R-:W3:Y:S01]  /*2790*/  LDCU UR4, c[0x0][0x3d4] ;  /* 0x00007a80ff0477ac */ /* 0x000ee20008000800 */
[----:B------:R-:W-:-:S04]  /*27a0*/  IADD3 R0, PT, PT, R3, R0, RZ ;  /* 0x0000000003007210 */ /* 0x000fc80007ffe0ff */
[----:B---3--:R-:W-:-:S13]  /*27b0*/  ISETP.GE.AND P0, PT, R0, UR4, PT ;  /* 0x0000000400007c0c */ /* 0x008fda000bf06270 */
[----:B------:R-:W-:Y:S05]  /*27c0*/  @!P0 BRA `(.L_x_96) ;  /* 0xffffffd800448947 */ /* 0x000fea000383ffff */
[----:B------:R-:W-:Y:S05]  /*27d0*/  EXIT ;  /* 0x000000000000794d */ /* 0x000fea0003800000 */
.L_x_97:
        /* <DEDUP_REMOVED lines=10> */
.L_x_150:


//--------------------- .text.halftrend_batch_f32 --------------------------
	.section	.text.halftrend_batch_f32,"ax",@progbits
	.align	128
        .global         halftrend_batch_f32
        .type           halftrend_batch_f32,@function
        .size           halftrend_batch_f32,(.L_x_151 - halftrend_batch_f32)
        .other          halftrend_batch_f32,@"STO_CUDA_ENTRY STV_DEFAULT"
halftrend_batch_f32:
.text.halftrend_batch_f32:
        /* <DEDUP_REMOVED lines=9> */
[----:B------:R-:W-:Y:S01]  /*0090*/  BSSY.RECONVERGENT B0, `(.L_x_98) ;  /* 0x0000220000007945 */ /* 0x000fe20003800200 */
[----:B------:R-:W1:Y:S01]  /*00a0*/  LDCU.64 UR6, c[0x0][0x358] ;  /* 0x00006b00ff0677ac */ /* 0x000e620008000a00 */
[----:B------:R-:W2:Y:S01]  /*00b0*/  LDCU.64 UR16, c[0x0][0x398] ;  /* 0x00007300ff1077ac */ /* 0x000ea20008000a00 */
[----:B------:R-:W3:Y:S01]  /*00c0*/  LDCU.128 UR8, c[0x0][0x3b0] ;  /* 0x00007600ff0877ac */ /* 0x000ee20008000c00 */
[----:B------:R-:W4:Y:S01]  /*00d0*/  LDCU.128 UR12, c[0x0][0x3a0] ;  /* 0x00007400ff0c77ac */ /* 0x000f220008000c00 */
[----:B0-----:R-:W-:Y:S01]  /*00e0*/  IMAD R53, R53, UR4, RZ ;  /* 0x0000000435357c24 */ /* 0x001fe2000f8e02ff */
[----:B------:R-:W0:Y:S06]  /*00f0*/  LDCU.128 UR20, c[0x0][0x380] ;  /* 0x00007000ff1477ac */ /* 0x000e2c0008000c00 */
.L_x_147:
[----:B0----5:R-:W5:Y:S08]  /*0100*/  LDC.64 R2, c[0x0][0x3c0] ;  /* 0x0000f000ff027b82 */ /* 0x021f700000000a00 */
[----:B--2---:R-:W2:Y:S08]  /*0110*/  LDC.64 R4, c[0x0][0x3c8] ;  /* 0x0000f200ff047b82 */ /* 0x004eb00000000a00 */
[----:B---3--:R-:W3:Y:S01]  /*0120*/  LDC.64 R46, c[0x0][0x3d0] ;  /* 0x0000f400ff2e7b82 */ /* 0x008ee20000000a00 */
[----:B-----5:R-:W-:-:S07]  /*0130*/  IMAD.WIDE R2, R56, 0x4, R2 ;  /* 0x0000000438027825 */ /* 0x020fce00078e0202 */
[----:B------:R-:W5:Y:S01]  /*0140*/  LDC.64 R6, c[0x0][0x3d8] ;  /* 0x0000f600ff067b82 */ /* 0x000f620000000a00 */
[----:B-1--4-:R5:W4:Y:S01]  /*0150*/  LDG.E.CONSTANT R15, desc[UR6][R2.64] ;  /* 0x00000006020f7981 */ /* 0x012b22000c1e9900 */
[----:B--2---:R-:W-:-:S06]  /*0160*/  IMAD.WIDE R4, R56, 0x4, R4 ;  /* 0x0000000438047825 */ /* 0x004fcc00078e0204 */
[----:B------:R-:W1:Y:S01]  /*0170*/  LDC.64 R8, c[0x0][0x3e0] ;  /* 0x0000f800ff087b82 */ /* 0x000e620000000a00 */
[----:B------:R1:W2:Y:S01]  /*0180*/  LDG.E.CONSTANT R50, desc[UR6][R4.64] ;  /* 0x0000000604327981 */ /* 0x0002a2000c1e9900 */
[----:B------:R-:W-:Y:S01]  /*0190*/  BSSY.RECONVERGENT B1, `(.L_x_99) ;  /* 0x00000a3000017945 */ /* 0x000fe20003800200 */
[----:B---3--:R-:W-:-:S05]  /*01a0*/  IMAD R54, R56, R46, RZ ;  /* 0x0000002e38367224 */ /* 0x008fca00078e02ff */
[----:B------:R-:W3:Y:S01]  /*01b0*/  LDC.64 R10, c[0x0][0x3e8] ;  /* 0x0000fa00ff0a7b82 */ /* 0x000ee20000000a00 */
[----:B------:R-:W-:Y:S01]  /*01c0*/  IMAD.IADD R56, R53, 0x1, R56 ;  /* 0x0000000135387824 */ /* 0x000fe200078e0238 */
[----:B------:R-:W-:-:S04]  /*01d0*/  SHF.R.S32.HI R51, RZ, 0x1f, R54 ;  /* 0x0000001fff337819 */ /* 0x000fc80000011436 */
[----:B------:R-:W-:Y:S02]  /*01e0*/  ISETP.GE.AND P3, PT, R56, R47, PT ;  /* 0x0000002f3800720c */ /* 0x000fe40003f66270 */
[----:B------:R-:W0:Y:S01]  /*01f0*/  LDC.64 R12, c[0x0][0x3f0] ;  /* 0x0000fc00ff0c7b82 */ /* 0x000e220000000a00 */
[----:B-----5:R-:W-:-:S07]  /*0200*/  IMAD.WIDE R2, R54, 0x4, R6 ;  /* 0x0000000436027825 */ /* 0x020fce00078e0206 */
[----:B------:R-:W5:Y:S01]  /*0210*/  LDC.64 R16, c[0x0][0x3f8] ;  /* 0x0000fe00ff107b82 */ /* 0x000f620000000a00 */
[----:B-1----:R-:W-:-:S07]  /*0220*/  IMAD.WIDE R4, R54, 0x4, R8 ;  /* 0x0000000436047825 */ /* 0x002fce00078e0208 */
[----:B------:R-:W1:Y:S01]  /*0230*/  LDC.64 R18, c[0x0][0x400] ;  /* 0x00010000ff127b82 */ /* 0x000e620000000a00 */
[----:B---3--:R-:W-:-:S04]  /*0240*/  IMAD.WIDE R6, R54, 0x4, R10 ;  /* 0x0000000436067825 */ /* 0x008fc800078e020a */
[----:B0-----:R-:W-:-:S04]  /*0250*/  IMAD.WIDE R8, R54, 0x4, R12 ;  /* 0x0000000436087825 */ /* 0x001fc800078e020c */
[----:B-----5:R-:W-:-:S04]  /*0260*/  IMAD.WIDE R10, R54, 0x4, R16 ;  /* 0x00000004360a7825 */ /* 0x020fc800078e0210 */
[----:B-1----:R-:W-:Y:S01]  /*0270*/  IMAD.WIDE R12, R54, 0x4, R18 ;  /* 0x00000004360c7825 */ /* 0x002fe200078e0212 */
[----:B----4-:R-:W-:-:S04]  /*0280*/  VIMNMX R52, PT, PT, R15, R46, PT ;  /* 0x0000002e0f347248 */ /* 0x010fc80003fe0100 */
[----:B------:R-:W-:Y:S01]  /*0290*/  ISETP.GE.AND P0, PT, R52, 0x1, PT ;  /* 0x000000013400780c */ /* 0x000fe20003f06270 */
[----:B--2---:R-:W-:-:S12]  /*02a0*/  FMUL R50, R50, 0.5 ;  /* 0x3f00000032327820 */ /* 0x004fd80000400000 */
[----:B------:R-:W-:Y:S05]  /*02b0*/  @!P0 BRA `(.L_x_100) ;  /* 0x0000000800408947 */ /* 0x000fea0003800000 */
[C---:B------:R-:W-:Y:S01]  /*02c0*/  ISETP.GE.U32.AND P1, PT, R52.reuse, 0x8, PT ;  /* 0x000000083400780c */ /* 0x040fe20003f26070 */
[----:B------:R-:W-:Y:S01]  /*02d0*/  BSSY.RECONVERGENT B2, `(.L_x_101) ;  /* 0x0000051000027945 */ /* 0x000fe20003800200 */
[----:B------:R-:W-:Y:S01]  /*02e0*/  LOP3.LUT R40, R52, 0x7, RZ, 0xc0, !PT ;  /* 0x0000000734287812 */ /* 0x000fe200078ec0ff */
[----:B------:R-:W-:-:S03]  /*02f0*/  IMAD.MOV.U32 R41, RZ, RZ, RZ ;  /* 0x000000ffff297224 */ /* 0x000fc600078e00ff */
[----:B------:R-:W-:-:S07]  /*0300*/  ISETP.NE.AND P0, PT, R40, RZ, PT ;  /* 0x000000ff2800720c */ /* 0x000fce0003f05270 */
[----:B------:R-:W-:Y:S06]  /*0310*/  @!P1 BRA `(.L_x_102) ;  /* 0x0000000400309947 */ /* 0x000fec0003800000 */
[----:B------:R-:W0:Y:S01]  /*0320*/  LDC.64 R16, c[0x0][0x3e0] ;  /* 0x0000f800ff107b82 */ /* 0x000e220000000a00 */
[----:B------:R-:W-:Y:S01]  /*0330*/  LOP3.LUT R41, R52, 0x7ffffff8, RZ, 0xc0, !PT ;  /* 0x7ffffff834297812 */ /* 0x000fe200078ec0ff */
[C---:B------:R-:W-:Y:S01]  /*0340*/  IMAD.SHL.U32 R43, R54.reuse, 0x4, RZ ;  /* 0x00000004362b7824 */ /* 0x040fe200078e00ff */
[----:B------:R-:W-:-:S03]  /*0350*/  SHF.L.U64.HI R14, R54, 0x2, R51 ;  /* 0x00000002360e7819 */ /* 0x000fc60000010233 */
[----:B------:R-:W-:Y:S02]  /*0360*/  IMAD.MOV R0, RZ, RZ, -R41 ;  /* 0x000000ffff007224 */ /* 0x000fe400078e0a29 */
[----:B------:R-:W1:Y:S08]  /*0370*/  LDC.64 R18, c[0x0][0x3e8] ;  /* 0x0000fa00ff127b82 */ /* 0x000e700000000a00 */
[----:B------:R-:W2:Y:S08]  /*0380*/  LDC.64 R20, c[0x0][0x3f0] ;  /* 0x0000fc00ff147b82 */ /* 0x000eb00000000a00 */
[----:B------:R-:W3:Y:S08]  /*0390*/  LDC.64 R22, c[0x0][0x3f8] ;  /* 0x0000fe00ff167b82 */ /* 0x000ef00000000a00 */
[----:B------:R-:W4:Y:S08]  /*03a0*/  LDC.64 R24, c[0x0][0x3d8] ;  /* 0x0000f600ff187b82 */ /* 0x000f300000000a00 */
[----:B------:R-:W0:Y:S02]  /*03b0*/  LDC.64 R26, c[0x0][0x400] ;  /* 0x00010000ff1a7b82 */ /* 0x000e240000000a00 */
.L_x_103:
[C---:B0---4-:R-:W-:Y:S01]  /*03c0*/  IADD3 R28, P1, P2, R43.reuse, 0x10, R24 ;  /* 0x000000102b1c7810 */ /* 0x051fe20007a3e018 */
[----:B------:R-:W-:Y:S01]  /*03d0*/  IMAD.MOV.U32 R45, RZ, RZ, 0x7fc00000 ;  /* 0x7fc00000ff2d7424 */ /* 0x000fe200078e00ff */
[C---:B0-----:R-:W-:Y:S01]  /*03e0*/  IADD3 R30, P4, P5, R43.reuse, 0x10, R16 ;  /* 0x000000102b1e7810 */ /* 0x041fe20007d9e010 */
[----:B------:R-:W-:Y:S01]  /*03f0*/  VIADD R0, R0, 0x8 ;  /* 0x0000000800007836 */ /* 0x000fe20000000000 */
[C---:B------:R-:W-:Y:S02]  /*0400*/  IADD3.X R29, PT, PT, R14.reuse, R25, RZ, P1, P2 ;  /* 0x000000190e1d7210 */ /* 0x040fe40000fe44ff */
[C---:B-1----:R-:W-:Y:S02]  /*0410*/  IADD3 R32, P1, P2, R43.reuse, 0x10, R18 ;  /* 0x000000102b207810 */ /* 0x042fe40007a3e012 */
[----:B------:R-:W-:Y:S01]  /*0420*/  IADD3.X R31, PT, PT, R14, R17, RZ, P4, P5 ;  /* 0x000000110e1f7210 */ /* 0x000fe200027ea4ff */
[----:B------:R0:W-:Y:S01]  /*0430*/  STG.E desc[UR6][R28.64+-0x10], R45 ;  /* 0xfffff02d1c007986 */ /* 0x0001e2000c101906 */
[----:B--2---:R-:W-:-:S02]  /*0440*/  IADD3 R34, P4, P5, R43, 0x10, R20 ;  /* 0x000000102b227810 */ /* 0x004fc40007d9e014 */
[C---:B------:R-:W-:Y:S01]  /*0450*/  IADD3.X R33, PT, PT, R14.reuse, R19, RZ, P1, P2 ;  /* 0x000000130e217210 */ /* 0x040fe20000fe44ff */
[----:B------:R0:W-:Y:S01]  /*0460*/  STG.E desc[UR6][R30.64+-0x10], R45 ;  /* 0xfffff02d1e007986 */ /* 0x0001e2000c101906 */
[C---:B---3--:R-:W-:Y:S02]  /*0470*/  IADD3 R36, P2, P1, R43.reuse, 0x10, R22 ;  /* 0x000000102b247810 */ /* 0x048fe4000795e016 */
[C---:B------:R-:W-:Y:S01]  /*0480*/  IADD3.X R35, PT, PT, R14.reuse, R21, RZ, P4, P5 ;  /* 0x000000150e237210 */ /* 0x040fe200027ea4ff */
[----:B------:R0:W-:Y:S01]  /*0490*/  STG.E desc[UR6][R32.64+-0x10], R45 ;  /* 0xfffff02d20007986 */ /* 0x0001e2000c101906 */
[----:B------:R-:W-:Y:S02]  /*04a0*/  IADD3 R38, P4, P5, R43, 0x1c, R26 ;  /* 0x0000001c2b267810 */ /* 0x000fe40007d9e01a */
[C---:B------:R-:W-:Y:S01]  /*04b0*/  IADD3.X R37, PT, PT, R14.reuse, R23, RZ, P2, P1 ;  /* 0x000000170e257210 */ /* 0x040fe200017e24ff */
[----:B------:R0:W-:Y:S01]  /*04c0*/  STG.E desc[UR6][R34.64+-0x10], R45 ;  /* 0xfffff02d22007986 */ /* 0x0001e2000c101906 */
[----:B------:R-:W-:-:S02]  /*04d0*/  IADD3.X R39, PT, PT, R14, R27, RZ, P4, P5 ;  /* 0x0000001b0e277210 */ /* 0x000fc400027ea4ff */
[----:B------:R-:W-:Y:S01]  /*04e0*/  ISETP.NE.AND P1, PT, R0, RZ, PT ;  /* 0x000000ff0000720c */ /* 0x000fe20003f25270 */
[----:B------:R0:W-:Y:S01]  /*04f0*/  STG.E desc[UR6][R36.64+-0x10], R45 ;  /* 0xfffff02d24007986 */ /* 0x0001e2000c101906 */
[----:B------:R-:W-:-:S03]  /*0500*/  IADD3 R43, P2, PT, R43, 0x20, RZ ;  /* 0x000000202b2b7810 */ /* 0x000fc60007f5e0ff */
[----:B------:R0:W-:Y:S02]  /*0510*/  STG.E desc[UR6][R38.64+-0x1c], R45 ;  /* 0xffffe42d26007986 */ /* 0x0001e4000c101906 */
[----:B------:R-:W-:Y:S02]  /*0520*/  IMAD.X R14, RZ, RZ, R14, P2 ;  /* 0x000000ffff0e7224 */ /* 0x000fe400010e060e */
[----:B------:R0:W-:Y:S04]  /*0530*/  STG.E desc[UR6][R28.64+-0xc], R45 ;  /* 0xfffff42d1c007986 */ /* 0x0001e8000c101906 */
        /* <DEDUP_REMOVED lines=40> */
[----:B------:R0:W-:Y:S01]  /*07c0*/  STG.E desc[UR6][R38.64], R45 ;  /* 0x0000002d26007986 */ /* 0x0001e2000c101906 */
[----:B------:R-:W-:Y:S05]  /*07d0*/  @P1 BRA `(.L_x_103) ;  /* 0xfffffff800f81947 */ /* 0x000fea000383ffff */
.L_x_102:
[----:B------:R-:W-:Y:S05]  /*07e0*/  BSYNC.RECONVERGENT B2 ;  /* 0x0000000000027941 */ /* 0x000fea0003800200 */
.L_x_101:
[----:B------:R-:W-:Y:S05]  /*07f0*/  @!P0 BRA `(.L_x_100) ;  /* 0x0000000000f08947 */ /* 0x000fea0003800000 */
[----:B0-----:R-:W-:Y:S01]  /*0800*/  IMAD.MOV.U32 R29, RZ, RZ, 0x7fc00000 ;  /* 0x7fc00000ff1d7424 */ /* 0x001fe200078e00ff */
[----:B------:R-:W-:Y:S01]  /*0810*/  ISETP.NE.AND P0, PT, R40, 0x1, PT ;  /* 0x000000012800780c */ /* 0x000fe20003f05270 */
[----:B------:R-:W-:-:S04]  /*0820*/  IMAD.WIDE.U32 R16, R41, 0x4, R2 ;  /* 0x0000000429107825 */ /* 0x000fc800078e0002 */
[C---:B------:R-:W-:Y:S01]  /*0830*/  IMAD.WIDE.U32 R18, R41.reuse, 0x4, R4 ;  /* 0x0000000429127825 */ /* 0x040fe200078e0004 */
[----:B------:R1:W-:Y:S03]  /*0840*/  STG.E desc[UR6][R16.64], R29 ;  /* 0x0000001d10007986 */ /* 0x0003e6000c101906 */
[C---:B------:R-:W-:Y:S01]  /*0850*/  IMAD.WIDE.U32 R20, R41.reuse, 0x4, R6 ;  /* 0x0000000429147825 */ /* 0x040fe200078e0006 */
[----:B------:R1:W-:Y:S03]  /*0860*/  STG.E desc[UR6][R18.64], R29 ;  /* 0x0000001d12007986 */ /* 0x0003e6000c101906 */
[C---:B------:R-:W-:Y:S01]  /*0870*/  IMAD.WIDE.U32 R22, R41.reuse, 0x4, R8 ;  /* 0x0000000429167825 */ /* 0x040fe200078e0008 */
[----:B------:R1:W-:Y:S03]  /*0880*/  STG.E desc[UR6][R20.64], R29 ;  /* 0x0000001d14007986 */ /* 0x0003e6000c101906 */
[C---:B------:R-:W-:Y:S01]  /*0890*/  IMAD.WIDE.U32 R24, R41.reuse, 0x4, R10 ;  /* 0x0000000429187825 */ /* 0x040fe200078e000a */
[----:B------:R1:W-:Y:S03]  /*08a0*/  STG.E desc[UR6][R22.64], R29 ;  /* 0x0000001d16007986 */ /* 0x0003e6000c101906 */
[----:B------:R-:W-:Y:S01]  /*08b0*/  IMAD.WIDE.U32 R26, R41, 0x4, R12 ;  /* 0x00000004291a7825 */ /* 0x000fe200078e000c */
[----:B------:R1:W-:Y:S04]  /*08c0*/  STG.E desc[UR6][R24.64], R29 ;  /* 0x0000001d18007986 */ /* 0x0003e8000c101906 */
[----:B------:R1:W-:Y:S01]  /*08d0*/  STG.E desc[UR6][R26.64], R29 ;  /* 0x0000001d1a007986 */ /* 0x0003e2000c101906 */
[----:B------:R-:W-:Y:S05]  /*08e0*/  @!P0 BRA `(.L_x_100) ;  /* 0x0000000000b48947 */ /* 0x000fea0003800000 */
[----:B------:R2:W-:Y:S01]  /*08f0*/  STG.E desc[UR6][R16.64+0x4], R29 ;  /* 0x0000041d10007986 */ /* 0x0005e2000c101906 */
[----:B------:R-:W-:-:S03]  /*0900*/  ISETP.NE.AND P0, PT, R40, 0x2, PT ;  /* 0x000000022800780c */ /* 0x000fc60003f05270 */
[----:B------:R2:W-:Y:S04]  /*0910*/  STG.E desc[UR6][R18.64+0x4], R29 ;  /* 0x0000041d12007986 */ /* 0x0005e8000c101906 */
[----:B------:R2:W-:Y:S04]  /*0920*/  STG.E desc[UR6][R20.64+0x4], R29 ;  /* 0x0000041d14007986 */ /* 0x0005e8000c101906 */
[----:B------:R2:W-:Y:S04]  /*0930*/  STG.E desc[UR6][R22.64+0x4], R29 ;  /* 0x0000041d16007986 */ /* 0x0005e8000c101906 */
        /* <DEDUP_REMOVED lines=27> */
[----:B------:R-:W-:Y:S01]  /*0af0*/  ISETP.NE.AND P0, PT, R40, 0x6, PT ;  /* 0x000000062800780c */ /* 0x000fe20003f05270 */
[----:B------:R0:W-:Y:S04]  /*0b00*/  STG.E desc[UR6][R16.64+0x14], R29 ;  /* 0x0000141d10007986 */ /* 0x0001e8000c101906 */
[----:B------:R0:W-:Y:S04]  /*0b10*/  STG.E desc[UR6][R18.64+0x14], R29 ;  /* 0x0000141d12007986 */ /* 0x0001e8000c101906 */
[----:B------:R0:W-:Y:S04]  /*0b20*/  STG.E desc[UR6][R20.64+0x14], R29 ;  /* 0x0000141d14007986 */ /* 0x0001e8000c101906 */
[----:B------:R0:W-:Y:S04]  /*0b30*/  STG.E desc[UR6][R22.64+0x14], R29 ;  /* 0x0000141d16007986 */ /* 0x0001e8000c101906 */
[----:B------:R0:W-:Y:S04]  /*0b40*/  STG.E desc[UR6][R24.64+0x14], R29 ;  /* 0x0000141d18007986 */ /* 0x0001e8000c101906 */
[----:B------:R0:W-:Y:S04]  /*0b50*/  STG.E desc[UR6][R26.64+0x14], R29 ;  /* 0x0000141d1a007986 */ /* 0x0001e8000c101906 */
[----:B------:R0:W-:Y:S04]  /*0b60*/  @P0 STG.E desc[UR6][R16.64+0x18], R29 ;  /* 0x0000181d10000986 */ /* 0x0001e8000c101906 */
[----:B------:R0:W-:Y:S04]  /*0b70*/  @P0 STG.E desc[UR6][R18.64+0x18], R29 ;  /* 0x0000181d12000986 */ /* 0x0001e8000c101906 */
[----:B------:R0:W-:Y:S04]  /*0b80*/  @P0 STG.E desc[UR6][R20.64+0x18], R29 ;  /* 0x0000181d14000986 */ /* 0x0001e8000c101906 */
[----:B------:R0:W-:Y:S04]  /*0b90*/  @P0 STG.E desc[UR6][R22.64+0x18], R29 ;  /* 0x0000181d16000986 */ /* 0x0001e8000c101906 */
[----:B------:R0:W-:Y:S04]  /*0ba0*/  @P0 STG.E desc[UR6][R24.64+0x18], R29 ;  /* 0x0000181d18000986 */ /* 0x0001e8000c101906 */
[----:B------:R0:W-:Y:S02]  /*0bb0*/  @P0 STG.E desc[UR6][R26.64+0x18], R29 ;  /* 0x0000181d1a000986 */ /* 0x0001e4000c101906 */
.L_x_100:
[----:B------:R-:W-:Y:S05]  /*0bc0*/  BSYNC.RECONVERGENT B1 ;  /* 0x0000000000017941 */ /* 0x000fea0003800200 */
.L_x_99:
[----:B------:R-:W-:Y:S01]  /*0bd0*/  ISETP.GE.AND P0, PT, R15, R46, PT ;  /* 0x0000002e0f00720c */ /* 0x000fe20003f06270 */
[----:B------:R-:W-:-:S12]  /*0be0*/  BSSY.RECONVERGENT B2, `(.L_x_104) ;  /* 0x0000169000027945 */ /* 0x000fd80003800200 */
[----:B------:R-:W-:Y:S05]  /*0bf0*/  @P0 BRA `(.L_x_105) ;  /* 0x00000014009c0947 */ /* 0x000fea0003800000 */
[----:B------:R-:W5:Y:S01]  /*0c00*/  LDC.64 R14, c[0x0][0x388] ;  /* 0x0000e200ff0e7b82 */ /* 0x000f620000000a00 */
[----:B------:R-:W-:-:S07]  /*0c10*/  ISETP.GE.AND P0, PT, R52, 0x1, PT ;  /* 0x000000013400780c */ /* 0x000fce0003f06270 */
[----:B01234-:R-:W0:Y:S06]  /*0c20*/  LDC.64 R18, c[0x0][0x380] ;  /* 0x0000e000ff127b82 */ /* 0x01fe2c0000000a00 */
[----:B------:R-:W-:-:S04]  /*0c30*/  @P0 VIADD R17, R52, 0xffffffff ;  /* 0xffffffff34110836 */ /* 0x000fc80000000000 */
[----:B-----5:R-:W-:-:S05]  /*0c40*/  @P0 IMAD.WIDE.U32 R14, R17, 0x4, R14 ;  /* 0x00000004110e0825 */ /* 0x020fca00078e000e */
[----:B------:R-:W2:Y:S01]  /*0c50*/  @P0 LDG.E.CONSTANT R48, desc[UR6][R14.64] ;  /* 0x000000060e300981 */ /* 0x000ea2000c1e9900 */
[----:B0-----:R-:W-:-:S05]  /*0c60*/  @P0 IMAD.WIDE.U32 R18, R17, 0x4, R18 ;  /* 0x0000000411120825 */ /* 0x001fca00078e0012 */
[----:B------:R-:W3:Y:S01]  /*0c70*/  @P0 LDG.E.CONSTANT R57, desc[UR6][R18.64] ;  /* 0x0000000612390981 */ /* 0x000ee2000c1e9900 */
[----:B------:R-:W0:Y:S08]  /*0c80*/  @!P0 LDC.64 R20, c[0x0][0x388] ;  /* 0x0000e200ff148b82 */ /* 0x000e300000000a00 */
[----:B------:R-:W1:Y:S01]  /*0c90*/  @!P0 LDC.64 R22, c[0x0][0x380] ;  /* 0x0000e000ff168b82 */ /* 0x000e620000000a00 */
[----:B------:R-:W-:Y:S01]  /*0ca0*/  VIADD R17, R52, 0x1 ;  /* 0x0000000134117836 */ /* 0x000fe20000000000 */
[----:B0-----:R-:W2:Y:S04]  /*0cb0*/  @!P0 LDG.E.CONSTANT R48, desc[UR6][R20.64] ;  /* 0x0000000614308981 */ /* 0x001ea8000c1e9900 */
[----:B-1----:R-:W3:Y:S01]  /*0cc0*/  @!P0 LDG.E.CONSTANT R57, desc[UR6][R22.64] ;  /* 0x0000000616398981 */ /* 0x002ee2000c1e9900 */
[----:B------:R-:W-:Y:S01]  /*0cd0*/  ISETP.NE.AND P1, PT, R17, R46, PT ;  /* 0x0000002e1100720c */ /* 0x000fe20003f25270 */
[----:B------:R-:W-:Y:S01]  /*0ce0*/  BSSY.RECONVERGENT B1, `(.L_x_106) ;  /* 0x00000db000017945 */ /* 0x000fe20003800200 */
[----:B------:R-:W-:Y:S01]  /*0cf0*/  IMAD.IADD R46, R46, 0x1, -R52 ;  /* 0x000000012e2e7824 */ /* 0x000fe200078e0a34 */
[----:B------:R-:W-:Y:S01]  /*0d00*/  PLOP3.LUT P0, PT, PT, PT, PT, 0x80, 0x8 ;  /* 0x000000000008781c */ /* 0x000fe20003f0f070 */
[----:B------:R-:W-:-:S02]  /*0d10*/  IMAD.MOV.U32 R58, RZ, RZ, RZ ;  /* 0x000000ffff3a7224 */ /* 0x000fc400078e00ff */
[----:B------:R-:W-:Y:S02]  /*0d20*/  IMAD.MOV.U32 R17, RZ, RZ, RZ ;  /* 0x000000ffff117224 */ /* 0x000fe400078e00ff */
[----:B------:R-:W-:Y:S02]  /*0d30*/  IMAD.MOV.U32 R49, RZ, RZ, R52 ;  /* 0x000000ffff317224 */ /* 0x000fe400078e0034 */
[----:B------:R-:W-:Y:S02]  /*0d40*/  IMAD.MOV.U32 R47, RZ, RZ, RZ ;  /* 0x000000ffff2f7224 */ /* 0x000fe400078e00ff */
[----:B--2---:R-:W-:Y:S02]  /*0d50*/  IMAD.MOV.U32 R40, RZ, RZ, R48 ;  /* 0x000000ffff287224 */ /* 0x004fe400078e0030 */
[----:B---3--:R-:W-:Y:S01]  /*0d60*/  IMAD.MOV.U32 R42, RZ, RZ, R57 ;  /* 0x000000ffff2a7224 */ /* 0x008fe200078e0039 */
[----:B------:R-:W-:Y:S06]  /*0d70*/  @!P1 BRA `(.L_x_107) ;  /* 0x0000000c00449947 */ /* 0x000fec0003800000 */
[----:B------:R-:W0:Y:S01]  /*0d80*/  LDC.64 R14, c[0x0][0x390] ;  /* 0x0000e400ff0e7b82 */ /* 0x000e220000000a00 */
[----:B------:R-:W-:Y:S02]  /*0d90*/  PLOP3.LUT P0, PT, PT, PT, PT, 0x80, 0x8 ;  /* 0x000000000008781c */ /* 0x000fe40003f0f070 */
[----:B------:R-:W-:Y:S02]  /*0da0*/  CS2R R58, SRZ ;  /* 0x00000000003a7805 */ /* 0x000fe4000001ff00 */
[----:B------:R-:W-:Y:S01]  /*0db0*/  LOP3.LUT R45, R46, 0xfffffffe, RZ, 0xc0, !PT ;  /* 0xfffffffe2e2d7812 */ /* 0x000fe200078ec0ff */
[----:B------:R-:W-:Y:S02]  /*0dc0*/  IMAD.MOV.U32 R44, RZ, RZ, RZ ;  /* 0x000000ffff2c7224 */ /* 0x000fe400078e00ff */
[----:B------:R-:W-:Y:S02]  /*0dd0*/  IMAD.MOV.U32 R49, RZ, RZ, R52 ;  /* 0x000000ffff317224 */ /* 0x000fe400078e0034 */
[----:B------:R-:W-:-:S02]  /*0de0*/  IMAD.MOV.U32 R42, RZ, RZ, R57 ;  /* 0x000000ffff2a7224 */ /* 0x000fc400078e0039 */
[----:B------:R-:W-:Y:S02]  /*0df0*/  IMAD.MOV.U32 R40, RZ, RZ, R48 ;  /* 0x000000ffff287224 */ /* 0x000fe400078e0030 */
[----:B------:R-:W-:-:S07]  /*0e00*/  IMAD.MOV.U32 R0, RZ, RZ, RZ ;  /* 0x000000ffff007224 */ /* 0x000fce00078e00ff */
.L_x_134:
[----:B01----:R-:W-:Y:S02]  /*0e10*/  SHF.R.S32.HI R28, RZ, 0x1f, R49 ;  /* 0x0000001fff1c7819 */ /* 0x003fe40000011431 */
[----:B------:R-:W-:-:S05]  /*0e20*/  IADD3 R16, P1, PT, R54, R49, RZ ;  /* 0x0000003136107210 */ /* 0x000fca0007f3e0ff */
[----:B------:R-:W-:Y:S02]  /*0e30*/  IMAD.X R17, R51, 0x1, R28, P1 ;  /* 0x0000000133117824 */ /* 0x000fe400008e061c */
[----:B------:R-:W-:-:S03]  /*0e40*/  IMAD.SHL.U32 R30, R16, 0x4, RZ ;  /* 0x00000004101e7824 */ /* 0x000fc600078e00ff */
[----:B------:R-:W-:Y:S02]  /*0e50*/  SHF.L.U64.HI R29, R16, 0x2, R17 ;  /* 0x00000002101d7819 */ /* 0x000fe40000010211 */
[C---:B------:R-:W-:Y:S02]  /*0e60*/  IADD3 R36, P1, PT, R30.reuse, UR8, RZ ;  /* 0x000000081e247c10 */ /* 0x040fe4000ff3e0ff */
[----:B------:R-:W-:Y:S02]  /*0e70*/  IADD3 R38, P2, PT, R30, UR10, RZ ;  /* 0x0000000a1e267c10 */ /* 0x000fe4000ff5e0ff */
[C---:B------:R-:W-:Y:S02]  /*0e80*/  IADD3.X R37, PT, PT, R29.reuse, UR9, RZ, P1, !PT ;  /* 0x000000091d257c10 */ /* 0x040fe40008ffe4ff */
[----:B------:R-:W-:-:S03]  /*0e90*/  IADD3.X R39, PT, PT, R29, UR11, RZ, P2, !PT ;  /* 0x0000000b1d277c10 */ /* 0x000fc600097fe4ff */
[----:B-----5:R1:W5:Y:S04]  /*0ea0*/  LDG.E.CONSTANT R32, desc[UR6][R36.64] ;  /* 0x0000000624207981 */ /* 0x020368000c1e9900 */
[----:B------:R1:W5:Y:S01]  /*0eb0*/  LDG.E.CONSTANT R31, desc[UR6][R38.64] ;  /* 0x00000006261f7981 */ /* 0x000362000c1e9900 */
[----:B------:R-:W-:Y:S01]  /*0ec0*/  IMAD.MOV.U32 R61, RZ, RZ, 0x7fc00000 ;  /* 0x7fc00000ff3d7424 */ /* 0x000fe200078e00ff */
[C---:B------:R-:W-:Y:S01]  /*0ed0*/  IADD3 R20, P1, PT, R30.reuse, UR14, RZ ;  /* 0x0000000e1e147c10 */ /* 0x040fe2000ff3e0ff */
[----:B------:R-:W-:Y:S01]  /*0ee0*/  IMAD.WIDE R16, R49, 0x4, R10 ;  /* 0x0000000431107825 */ /* 0x000fe200078e020a */
[----:B------:R-:W-:Y:S01]  /*0ef0*/  IADD3 R22, P2, PT, R30, UR12, RZ ;  /* 0x0000000c1e167c10 */ /* 0x000fe2000ff5e0ff */
[----:B------:R-:W-:Y:S01]  /*0f00*/  BSSY.RECONVERGENT B3, `(.L_x_108) ;  /* 0x0000020000037945 */ /* 0x000fe20003800200 */
[----:B------:R-:W-:Y:S01]  /*0f10*/  IADD3.X R21, PT, PT, R29, UR15, RZ, P1, !PT ;  /* 0x0000000f1d157c10 */ /* 0x000fe20008ffe4ff */
[----:B------:R-:W-:Y:S01]  /*0f20*/  IMAD.WIDE R18, R49, 0x4, R12 ;  /* 0x0000000431127825 */ /* 0x000fe200078e020c */
[----:B------:R1:W-:Y:S01]  /*0f30*/  STG.E desc[UR6][R16.64], R61 ;  /* 0x0000003d10007986 */ /* 0x0003e2000c101906 */
[----:B------:R-:W-:-:S02]  /*0f40*/  IADD3.X R23, PT, PT, R29, UR13, RZ, P2, !PT ;  /* 0x0000000d1d177c10 */ /* 0x000fc400097fe4ff */
[----:B0-----:R-:W-:Y:S01]  /*0f50*/  IMAD.WIDE R24, R49, 0x4, R14 ;  /* 0x0000000431187825 */ /* 0x001fe200078e020e */
[----:B------:R1:W-:Y:S01]  /*0f60*/  STG.E desc[UR6][R18.64], R61 ;  /* 0x0000003d12007986 */ /* 0x0003e2000c101906 */
[----:B------:R-:W-:Y:S05]  /*0f70*/  @P0 BRA `(.L_x_109) ;  /* 0x0000000000300947 */ /* 0x000fea0003800000 */
        /* <DEDUP_REMOVED lines=8> */
.L_x_111:
[----:B------:R-:W-:Y:S05]  /*1000*/  BSYNC.RECONVERGENT B4 ;  /* 0x0000000000047941 */ /* 0x000fea0003800200 */
.L_x_110:
[----:B------:R-:W-:Y:S02]  /*1010*/  FSEL R57, R32, R57, P0 ;  /* 0x0000003920397208 */ /* 0x000fe40000000000 */
[----:B------:R-:W-:Y:S01]  /*1020*/  SEL R55, R58, 0x1, !P0 ;  /* 0x000000013a377807 */ /* 0x000fe20004000000 */
[----:B------:R-:W-:Y:S06]  /*1030*/  BRA `(.L_x_112) ;  /* 0x0000000000307947 */ /* 0x000fec0003800000 */
.L_x_109:
[----:B------:R-:W2:Y:S01]  /*1040*/  LDG.E.CONSTANT R26, desc[UR6][R20.64] ;  /* 0x00000006141a7981 */ /* 0x000ea2000c1e9900 */
[----:B-----5:R-:W-:Y:S01]  /*1050*/  FMNMX R57, R32, R57, PT ;  /* 0x0000003920397209 */ /* 0x020fe20003800000 */
[----:B------:R-:W-:Y:S01]  /*1060*/  IMAD.MOV.U32 R55, RZ, RZ, R58 ;  /* 0x000000ffff377224 */ /* 0x000fe200078e003a */
[----:B------:R-:W-:Y:S02]  /*1070*/  PLOP3.LUT P0, PT, PT, PT, PT, 0x80, 0x8 ;  /* 0x000000000008781c */ /* 0x000fe40003f0f070 */
[----:B--2---:R-:W-:-:S13]  /*1080*/  FSETP.GT.AND P1, PT, R26, R57, PT ;  /* 0x000000391a00720b */ /* 0x004fda0003f24000 */
[----:B------:R-:W-:Y:S05]  /*1090*/  @!P1 BRA `(.L_x_112) ;  /* 0x0000000000189947 */ /* 0x000fea0003800000 */
[----:B------:R-:W2:Y:S01]  /*10a0*/  LDG.E.CONSTANT R27, desc[UR6][R24.64] ;  /* 0x00000006181b7981 */ /* 0x000ea2000c1e9900 */
[----:B------:R-:W-:Y:S01]  /*10b0*/  IMAD.MOV.U32 R55, RZ, RZ, R58 ;  /* 0x000000ffff377224 */ /* 0x000fe200078e003a */
[----:B--2---:R-:W-:-:S13]  /*10c0*/  FSETP.GT.AND P1, PT, R27, R42, PT ;  /* 0x0000002a1b00720b */ /* 0x004fda0003f24000 */
[----:B------:R-:W-:Y:S01]  /*10d0*/  @P1 PLOP3.LUT P0, PT, PT, PT, PT, 0x8, 0x80 ;  /* 0x000000000080181c */ /* 0x000fe20003f0e170 */
[----:B------:R-:W-:Y:S02]  /*10e0*/  @P1 IMAD.MOV.U32 R48, RZ, RZ, R31 ;  /* 0x000000ffff301224 */ /* 0x000fe400078e001f */
[----:B------:R-:W-:-:S10]  /*10f0*/  @P1 IMAD.MOV.U32 R55, RZ, RZ, RZ ;  /* 0x000000ffff371224 */ /* 0x000fd400078e00ff */
.L_x_112:
[----:B------:R-:W-:Y:S05]  /*1100*/  BSYNC.RECONVERGENT B3 ;  /* 0x0000000000037941 */ /* 0x000fea0003800200 */
.L_x_108:
[----:B------:R-:W-:-:S04]  /*1110*/  IADD3 R26, P1, PT, R30, UR16, RZ ;  /* 0x000000101e1a7c10 */ /* 0x000fc8000ff3e0ff */
[----:B------:R-:W-:-:S05]  /*1120*/  IADD3.X R27, PT, PT, R29, UR17, RZ, P1, !PT ;  /* 0x000000111d1b7c10 */ /* 0x000fca0008ffe4ff */
[----:B------:R-:W2:Y:S01]  /*1130*/  LDG.E.CONSTANT R47, desc[UR6][R26.64] ;  /* 0x000000061a2f7981 */ /* 0x000ea2000c1e9900 */
[----:B------:R-:W-:Y:S01]  /*1140*/  IMAD.SHL.U32 R41, R49, 0x4, RZ ;  /* 0x0000000431297824 */ /* 0x000fe200078e00ff */
[----:B------:R-:W-:Y:S01]  /*1150*/  ISETP.NE.AND P2, PT, R55, RZ, PT ;  /* 0x000000ff3700720c */ /* 0x000fe20003f45270 */
[----:B------:R-:W-:Y:S01]  /*1160*/  BSSY.RECONVERGENT B3, `(.L_x_113) ;  /* 0x0000034000037945 */ /* 0x000fe20003800200 */
[----:B------:R-:W-:Y:S02]  /*1170*/  SHF.L.U64.HI R43, R49, 0x2, R28 ;  /* 0x00000002312b7819 */ /* 0x000fe4000001021c */
[-C--:B------:R-:W-:Y:S02]  /*1180*/  IADD3 R28, P4, PT, R2, R41.reuse, RZ ;  /* 0x00000029021c7210 */ /* 0x080fe40007f9e0ff */
[-C--:B------:R-:W-:Y:S02]  /*1190*/  IADD3 R30, P6, PT, R6, R41.reuse, RZ ;  /* 0x00000029061e7210 */ /* 0x080fe40007fde0ff */
[-C--:B------:R-:W-:Y:S01]  /*11a0*/  IADD3 R32, P5, PT, R8, R41.reuse, RZ ;  /* 0x0000002908207210 */ /* 0x080fe20007fbe0ff */
[--C-:B------:R-:W-:Y:S01]  /*11b0*/  IMAD.X R29, R3, 0x1, R43.reuse, P4 ;  /* 0x00000001031d7824 */ /* 0x100fe200020e062b */
[----:B------:R-:W-:Y:S01]  /*11c0*/  IADD3 R34, P4, PT, R4, R41, RZ ;  /* 0x0000002904227210 */ /* 0x000fe20007f9e0ff */
[--C-:B------:R-:W-:Y:S01]  /*11d0*/  IMAD.X R31, R7, 0x1, R43.reuse, P6 ;  /* 0x00000001071f7824 */ /* 0x100fe200030e062b */
[----:B------:R-:W-:Y:S01]  /*11e0*/  ISETP.NE.AND P1, PT, R58, R55, PT ;  /* 0x000000373a00720c */ /* 0x000fe20003f25270 */
[----:B------:R-:W-:-:S02]  /*11f0*/  IMAD.X R33, R9, 0x1, R43, P5 ;  /* 0x0000000109217824 */ /* 0x000fc400028e062b */
[----:B------:R-:W-:Y:S01]  /*1200*/  IMAD.X R35, R5, 0x1, R43, P4 ;  /* 0x0000000105237824 */ /* 0x000fe200020e062b */
[----:B------:R-:W-:Y:S01]  /*1210*/  ISETP.GT.AND P1, PT, R49, R52, P1 ;  /* 0x000000343100720c */ /* 0x000fe20000f24270 */
[----:B--2---:R-:W-:Y:S01]  /*1220*/  FMUL R40, R50, R47 ;  /* 0x0000002f32287220 */ /* 0x004fe20000400000 */
[----:B------:R-:W-:Y:S11]  /*1230*/  @P2 BRA `(.L_x_114) ;  /* 0x0000000000482947 */ /* 0x000ff60003800000 */
[----:B------:R-:W-:Y:S01]  /*1240*/  BSSY.RECONVERGENT B4, `(.L_x_115) ;  /* 0x0000009000047945 */ /* 0x000fe20003800200 */
[--C-:B------:R-:W-:Y:S01]  /*1250*/  @P1 FFMA R42, R47, -0.5, R44.reuse ;  /* 0xbf0000002f2a1823 */ /* 0x100fe2000000002c */
[----:B------:R-:W-:Y:S02]  /*1260*/  @P1 IMAD.MOV.U32 R47, RZ, RZ, R44 ;  /* 0x000000ffff2f1224 */ /* 0x000fe400078e002c */
[----:B------:R-:W-:Y:S05]  /*1270*/  @P1 BRA `(.L_x_116) ;  /* 0x0000000000141947 */ /* 0x000fea0003800000 */
[----:B------:R-:W-:Y:S01]  /*1280*/  FSETP.NEU.AND P2, PT, R59, RZ, PT ;  /* 0x000000ff3b00720b */ /* 0x000fe20003f4d000 */
[----:B------:R-:W-:-:S03]  /*1290*/  IMAD.MOV.U32 R47, RZ, RZ, R48 ;  /* 0x000000ffff2f7224 */ /* 0x000fc600078e0030 */
[----:B------:R-:W-:-:S13]  /*12a0*/  ISETP.EQ.OR P2, PT, R49, R52, !P2 ;  /* 0x000000343100720c */ /* 0x000fda0005742670 */
[----:B------:R-:W-:-:S04]  /*12b0*/  @!P2 FSETP.GT.AND P4, PT, R48, R59, PT ;  /* 0x0000003b3000a20b */ /* 0x000fc80003f84000 */
[----:B------:R-:W-:-:S09]  /*12c0*/  @!P2 FSEL R47, R48, R59, P4 ;  /* 0x0000003b302fa208 */ /* 0x000fd20002000000 */
.L_x_116:
[----:B------:R-:W-:Y:S05]  /*12d0*/  BSYNC.RECONVERGENT B4 ;  /* 0x0000000000047941 */ /* 0x000fea0003800200 */
.L_x_115:
[C-C-:B------:R-:W-:Y:S01]  /*12e0*/  FADD R59, R47.reuse, R40.reuse ;  /* 0x000000282f3b7221 */ /* 0x140fe20000000000 */
[----:B------:R-:W-:Y:S01]  /*12f0*/  FADD R40, R47, -R40 ;  /* 0x800000282f287221 */ /* 0x000fe20000000000 */
[----:B------:R0:W-:Y:S04]  /*1300*/  @P1 STG.E desc[UR6][R16.64], R42 ;  /* 0x0000002a10001986 */ /* 0x0001e8000c101906 */
[----:B------:R0:W-:Y:S04]  /*1310*/  STG.E desc[UR6][R28.64], R47 ;  /* 0x0000002f1c007986 */ /* 0x0001e8000c101906 */
[----:B------:R0:W-:Y:S04]  /*1320*/  STG.E desc[UR6][R30.64], R59 ;  /* 0x0000003b1e007986 */ /* 0x0001e8000c101906 */
[----:B------:R0:W-:Y:S04]  /*1330*/  STG.E desc[UR6][R32.64], R40 ;  /* 0x0000002820007986 */ /* 0x0001e8000c101906 */
[----:B------:R0:W-:Y:S01]  /*1340*/  STG.E desc[UR6][R34.64], RZ ;  /* 0x000000ff22007986 */ /* 0x0001e2000c101906 */
[----:B------:R-:W-:Y:S05]  /*1350*/  BRA `(.L_x_117) ;  /* 0x0000000000507947 */ /* 0x000fea0003800000 */
.L_x_114:
[----:B------:R-:W-:Y:S01]  /*1360*/  BSSY.RECONVERGENT B4, `(.L_x_118) ;  /* 0x0000009000047945 */ /* 0x000fe20003800200 */
[--C-:B------:R-:W-:Y:S01]  /*1370*/  @P1 FFMA R58, R47, 0.5, R59.reuse ;  /* 0x3f0000002f3a1823 */ /* 0x100fe2000000003b */
[----:B------:R-:W-:Y:S02]  /*1380*/  @P1 IMAD.MOV.U32 R42, RZ, RZ, R59 ;  /* 0x000000ffff2a1224 */ /* 0x000fe400078e003b */
[----:B------:R-:W-:Y:S05]  /*1390*/  @P1 BRA `(.L_x_119) ;  /* 0x0000000000141947 */ /* 0x000fea0003800000 */
[----:B------:R-:W-:Y:S01]  /*13a0*/  FSETP.NEU.AND P2, PT, R44, RZ, PT ;  /* 0x000000ff2c00720b */ /* 0x000fe20003f4d000 */
[----:B------:R-:W-:-:S03]  /*13b0*/  IMAD.MOV.U32 R42, RZ, RZ, R57 ;  /* 0x000000ffff2a7224 */ /* 0x000fc600078e0039 */
[----:B------:R-:W-:-:S13]  /*13c0*/  ISETP.EQ.OR P2, PT, R49, R52, !P2 ;  /* 0x000000343100720c */ /* 0x000fda0005742670 */
[----:B------:R-:W-:-:S04]  /*13d0*/  @!P2 FSETP.GEU.AND P4, PT, R57, R44, PT ;  /* 0x0000002c3900a20b */ /* 0x000fc80003f8e000 */
[----:B------:R-:W-:-:S09]  /*13e0*/  @!P2 FSEL R42, R57, R44, !P4 ;  /* 0x0000002c392aa208 */ /* 0x000fd20006000000 */
.L_x_119:
[----:B------:R-:W-:Y:S05]  /*13f0*/  BSYNC.RECONVERGENT B4 ;  /* 0x0000000000047941 */ /* 0x000fea0003800200 */
.L_x_118:
[C-C-:B------:R-:W-:Y:S01]  /*1400*/  FADD R60, R40.reuse, R42.reuse ;  /* 0x0000002a283c7221 */ /* 0x140fe20000000000 */
[--C-:B------:R-:W-:Y:S01]  /*1410*/  FADD R40, -R40, R42.reuse ;  /* 0x0000002a28287221 */ /* 0x100fe20000000100 */
[----:B------:R-:W-:Y:S01]  /*1420*/  IMAD.MOV.U32 R47, RZ, RZ, 0x3f800000 ;  /* 0x3f800000ff2f7424 */ /* 0x000fe200078e00ff */
[----:B------:R-:W-:Y:S01]  /*1430*/  @P1 STG.E desc[UR6][R18.64], R58 ;  /* 0x0000003a12001986 */ /* 0x000fe2000c101906 */
[----:B------:R-:W-:-:S03]  /*1440*/  IMAD.MOV.U32 R44, RZ, RZ, R42 ;  /* 0x000000ffff2c7224 */ /* 0x000fc600078e002a */
[----:B------:R-:W-:Y:S04]  /*1450*/  STG.E desc[UR6][R28.64], R42 ;  /* 0x0000002a1c007986 */ /* 0x000fe8000c101906 */
[----:B------:R-:W-:Y:S04]  /*1460*/  STG.E desc[UR6][R30.64], R60 ;  /* 0x0000003c1e007986 */ /* 0x000fe8000c101906 */
[----:B------:R-:W-:Y:S04]  /*1470*/  STG.E desc[UR6][R32.64], R40 ;  /* 0x0000002820007986 */ /* 0x000fe8000c101906 */
[----:B------:R0:W-:Y:S02]  /*1480*/  STG.E desc[UR6][R34.64], R47 ;  /* 0x0000002f22007986 */ /* 0x0001e4000c101906 */
[----:B0-----:R-:W-:-:S07]  /*1490*/  IMAD.MOV.U32 R47, RZ, RZ, R59 ;  /* 0x000000ffff2f7224 */ /* 0x001fce00078e003b */
.L_x_117:
[----:B------:R-:W-:Y:S05]  /*14a0*/  BSYNC.RECONVERGENT B3 ;  /* 0x0000000000037941 */ /* 0x000fea0003800200 */
.L_x_113:
[----:B-1----:R1:W5:Y:S04]  /*14b0*/  LDG.E.CONSTANT R36, desc[UR6][R36.64+0x4] ;  /* 0x0000040624247981 */ /* 0x002368000c1e9900 */
[----:B------:R1:W5:Y:S01]  /*14c0*/  LDG.E.CONSTANT R39, desc[UR6][R38.64+0x4] ;  /* 0x0000040626277981 */ /* 0x000362000c1e9900 */
[C---:B0-----:R-:W-:Y:S01]  /*14d0*/  IADD3 R40, P1, PT, R41.reuse, UR22, RZ ;  /* 0x0000001629287c10 */ /* 0x041fe2000ff3e0ff */
[----:B------:R-:W-:Y:S01]  /*14e0*/  BSSY.RECONVERGENT B3, `(.L_x_120) ;  /* 0x0000021000037945 */ /* 0x000fe20003800200 */
[----:B------:R-:W-:Y:S01]  /*14f0*/  IADD3 R42, P2, PT, R41, UR20, RZ ;  /* 0x00000014292a7c10 */ /* 0x000fe2000ff5e0ff */
[----:B------:R1:W-:Y:S01]  /*1500*/  STG.E desc[UR6][R16.64+0x4], R61 ;  /* 0x0000043d10007986 */ /* 0x0003e2000c101906 */
[C---:B------:R-:W-:Y:S02]  /*1510*/  IADD3.X R41, PT, PT, R43.reuse, UR23, RZ, P1, !PT ;  /* 0x000000172b297c10 */ /* 0x040fe40008ffe4ff */
[----:B------:R-:W-:Y:S01]  /*1520*/  IADD3.X R43, PT, PT, R43, UR21, RZ, P2, !PT ;  /* 0x000000152b2b7c10 */ /* 0x000fe200097fe4ff */
[----:B------:R1:W-:Y:S01]  /*1530*/  STG.E desc[UR6][R18.64+0x4], R61 ;  /* 0x0000043d12007986 */ /* 0x0003e2000c101906 */
[----:B------:R-:W-:Y:S07]  /*1540*/  @P0 BRA `(.L_x_121) ;  /* 0x0000000000340947 */ /* 0x000fee0003800000 */
        /* <DEDUP_REMOVED lines=9> */
.L_x_123:
[----:B------:R-:W-:Y:S05]  /*15e0*/  BSYNC.RECONVERGENT B4 ;  /* 0x0000000000047941 */ /* 0x000fea0003800200 */
.L_x_122:
[----:B------:R-:W-:Y:S02]  /*15f0*/  FSEL R57, R36, R57, P0 ;  /* 0x0000003924397208 */ /* 0x000fe40000000000 */
[----:B------:R-:W-:Y:S01]  /*1600*/  SEL R58, R55, 0x1, !P0 ;  /* 0x00000001373a7807 */ /* 0x000fe20004000000 */
[----:B------:R-:W-:Y:S06]  /*1610*/  BRA `(.L_x_124) ;  /* 0x0000000000347947 */ /* 0x000fec0003800000 */
.L_x_121:
[----:B------:R-:W2:Y:S01]  /*1620*/  LDG.E.CONSTANT R20, desc[UR6][R20.64+0x4] ;  /* 0x0000040614147981 */ /* 0x000ea2000c1e9900 */
[----:B-----5:R-:W-:Y:S01]  /*1630*/  FMNMX R57, R36, R57, PT ;  /* 0x0000003924397209 */ /* 0x020fe20003800000 */
[----:B------:R-:W-:Y:S01]  /*1640*/  IMAD.MOV.U32 R58, RZ, RZ, R55 ;  /* 0x000000ffff3a7224 */ /* 0x000fe200078e0037 */
[----:B------:R-:W-:Y:S02]  /*1650*/  PLOP3.LUT P0, PT, PT, PT, PT, 0x80, 0x8 ;  /* 0x000000000008781c */ /* 0x000fe40003f0f070 */
[----:B--2---:R-:W-:-:S13]  /*1660*/  FSETP.GT.AND P1, PT, R20, R57, PT ;  /* 0x000000391400720b */ /* 0x004fda0003f24000 */
[----:B------:R-:W-:Y:S05]  /*1670*/  @!P1 BRA `(.L_x_124) ;  /* 0x00000000001c9947 */ /* 0x000fea0003800000 */
[----:B------:R-:W2:Y:S04]  /*1680*/  LDG.E.CONSTANT R25, desc[UR6][R24.64+0x4] ;  /* 0x0000040618197981 */ /* 0x000ea8000c1e9900 */
[----:B------:R-:W2:Y:S01]  /*1690*/  LDG.E.CONSTANT R20, desc[UR6][R42.64] ;  /* 0x000000062a147981 */ /* 0x000ea2000c1e9900 */
[----:B------:R-:W-:Y:S01]  /*16a0*/  IMAD.MOV.U32 R58, RZ, RZ, R55 ;  /* 0x000000ffff3a7224 */ /* 0x000fe200078e0037 */
[----:B--2---:R-:W-:-:S13]  /*16b0*/  FSETP.GT.AND P1, PT, R25, R20, PT ;  /* 0x000000141900720b */ /* 0x004fda0003f24000 */
[----:B------:R-:W-:Y:S01]  /*16c0*/  @P1 PLOP3.LUT P0, PT, PT, PT, PT, 0x8, 0x80 ;  /* 0x000000000080181c */ /* 0x000fe20003f0e170 */
[----:B------:R-:W-:Y:S02]  /*16d0*/  @P1 IMAD.MOV.U32 R48, RZ, RZ, R39 ;  /* 0x000000ffff301224 */ /* 0x000fe400078e0027 */
[----:B------:R-:W-:-:S10]  /*16e0*/  @P1 IMAD.MOV.U32 R58, RZ, RZ, RZ ;  /* 0x000000ffff3a1224 */ /* 0x000fd400078e00ff */
.L_x_124:
[----:B------:R-:W-:Y:S05]  /*16f0*/  BSYNC.RECONVERGENT B3 ;  /* 0x0000000000037941 */ /* 0x000fea0003800200 */
.L_x_120:
        /* <DEDUP_REMOVED lines=10> */
[----:B------:R-:W-:Y:S01]  /*17a0*/  FSETP.NEU.AND P1, PT, R44, RZ, PT ;  /* 0x000000ff2c00720b */ /* 0x000fe20003f2d000 */
[----:B-1----:R-:W-:-:S12]  /*17b0*/  IMAD.MOV.U32 R17, RZ, RZ, R57 ;  /* 0x000000ffff117224 */ /* 0x002fd800078e0039 */
[----:B------:R-:W-:Y:S05]  /*17c0*/  @!P1 BRA `(.L_x_129) ;  /* 0x0000000000189947 */ /* 0x000fea0003800000 */
[----:B------:R-:W-:-:S04]  /*17d0*/  FSETP.GEU.AND P1, PT, R57, R44, PT ;  /* 0x0000002c3900720b */ /* 0x000fc80003f2e000 */
[----:B------:R-:W-:Y:S01]  /*17e0*/  FSEL R17, R57, R44, !P1 ;  /* 0x0000002c39117208 */ /* 0x000fe20004800000 */
[----:B------:R-:W-:Y:S08]  /*17f0*/  BRA `(.L_x_129) ;  /* 0x00000000000c7947 */ /* 0x000ff00003800000 */
.L_x_128:
[--C-:B------:R-:W-:Y:S01]  /*1800*/  FFMA R21, R21, 0.5, R47.reuse ;  /* 0x3f00000015157823 */ /* 0x100fe2000000002f */
[----:B-1----:R-:W-:-:S04]  /*1810*/  IMAD.MOV.U32 R17, RZ, RZ, R47 ;  /* 0x000000ffff117224 */ /* 0x002fc800078e002f */
[----:B------:R0:W-:Y:S03]  /*1820*/  STG.E desc[UR6][R18.64+0x4], R21 ;  /* 0x0000041512007986 */ /* 0x0001e6000c101906 */
.L_x_129:
[----:B------:R-:W-:Y:S05]  /*1830*/  BSYNC.RECONVERGENT B4 ;  /* 0x0000000000047941 */ /* 0x000fea0003800200 */
.L_x_127:
[C-C-:B0-----:R-:W-:Y:S01]  /*1840*/  FADD R19, R17.reuse, R20.reuse ;  /* 0x0000001411137221 */ /* 0x141fe20000000000 */
[----:B------:R-:W-:Y:S01]  /*1850*/  FADD R21, R17, -R20 ;  /* 0x8000001411157221 */ /* 0x000fe20000000000 */
[----:B------:R-:W-:Y:S01]  /*1860*/  IMAD.MOV.U32 R23, RZ, RZ, 0x3f800000 ;  /* 0x3f800000ff177424 */ /* 0x000fe200078e00ff */
[----:B------:R1:W-:Y:S01]  /*1870*/  STG.E desc[UR6][R28.64+0x4], R17 ;  /* 0x000004111c007986 */ /* 0x0003e2000c101906 */
[----:B------:R-:W-:-:S03]  /*1880*/  IMAD.MOV.U32 R44, RZ, RZ, R17 ;  /* 0x000000ffff2c7224 */ /* 0x000fc600078e0011 */
[----:B------:R1:W-:Y:S04]  /*1890*/  STG.E desc[UR6][R30.64+0x4], R19 ;  /* 0x000004131e007986 */ /* 0x0003e8000c101906 */
[----:B------:R1:W-:Y:S04]  /*18a0*/  STG.E desc[UR6][R32.64+0x4], R21 ;  /* 0x0000041520007986 */ /* 0x0003e8000c101906 */
[----:B------:R1:W-:Y:S01]  /*18b0*/  STG.E desc[UR6][R34.64+0x4], R23 ;  /* 0x0000041722007986 */ /* 0x0003e2000c101906 */
[----:B------:R-:W-:Y:S05]  /*18c0*/  BRA `(.L_x_130) ;  /* 0x0000000000507947 */ /* 0x000fea0003800000 */
.L_x_126:
[----:B------:R-:W-:Y:S04]  /*18d0*/  BSSY.RECONVERGENT B4, `(.L_x_131) ;  /* 0x000000b000047945 */ /* 0x000fe80003800200 */
[----:B------:R-:W-:Y:S05]  /*18e0*/  @P1 BRA P4, `(.L_x_132) ;  /* 0x0000000000181947 */ /* 0x000fea0002000000 */
[----:B------:R-:W-:Y:S01]  /*18f0*/  FSETP.NEU.AND P1, PT, R47, RZ, PT ;  /* 0x000000ff2f00720b */ /* 0x000fe20003f2d000 */
[----:B-1----:R-:W-:-:S12]  /*1900*/  IMAD.MOV.U32 R19, RZ, RZ, R48 ;  /* 0x000000ffff137224 */ /* 0x002fd800078e0030 */
[----:B------:R-:W-:Y:S05]  /*1910*/  @!P1 BRA `(.L_x_133) ;  /* 0x0000000000189947 */ /* 0x000fea0003800000 */
[----:B------:R-:W-:-:S04]  /*1920*/  FSETP.GT.AND P1, PT, R48, R47, PT ;  /* 0x0000002f3000720b */ /* 0x000fc80003f24000 */
[----:B------:R-:W-:Y:S01]  /*1930*/  FSEL R19, R48, R47, P1 ;  /* 0x0000002f30137208 */ /* 0x000fe20000800000 */
[----:B------:R-:W-:Y:S08]  /*1940*/  BRA `(.L_x_133) ;  /* 0x00000000000c7947 */ /* 0x000ff00003800000 */
.L_x_132:
[--C-:B------:R-:W-:Y:S01]  /*1950*/  FFMA R21, R21, -0.5, R44.reuse ;  /* 0xbf00000015157823 */ /* 0x100fe2000000002c */
[----:B-1----:R-:W-:-:S04]  /*1960*/  IMAD.MOV.U32 R19, RZ, RZ, R44 ;  /* 0x000000ffff137224 */ /* 0x002fc800078e002c */
[----:B------:R0:W-:Y:S03]  /*1970*/  STG.E desc[UR6][R16.64+0x4], R21 ;  /* 0x0000041510007986 */ /* 0x0001e6000c101906 */
.L_x_133:
[----:B------:R-:W-:Y:S05]  /*1980*/  BSYNC.RECONVERGENT B4 ;  /* 0x0000000000047941 */ /* 0x000fea0003800200 */
.L_x_131:
[C-C-:B0-----:R-:W-:Y:S01]  /*1990*/  FADD R21, R20.reuse, R19.reuse ;  /* 0x0000001314157221 */ /* 0x141fe20000000000 */
[--C-:B------:R-:W-:Y:S01]  /*19a0*/  FADD R23, -R20, R19.reuse ;  /* 0x0000001314177221 */ /* 0x100fe20000000100 */
[----:B------:R0:W-:Y:S01]  /*19b0*/  STG.E desc[UR6][R28.64+0x4], R19 ;  /* 0x000004131c007986 */ /* 0x0001e2000c101906 */
[----:B------:R-:W-:Y:S02]  /*19c0*/  IMAD.MOV.U32 R47, RZ, RZ, R19 ;  /* 0x000000ffff2f7224 */ /* 0x000fe400078e0013 */
[----:B------:R-:W-:Y:S01]  /*19d0*/  IMAD.MOV.U32 R17, RZ, RZ, R44 ;  /* 0x000000ffff117224 */ /* 0x000fe200078e002c */
[----:B------:R0:W-:Y:S04]  /*19e0*/  STG.E desc[UR6][R30.64+0x4], R21 ;  /* 0x000004151e007986 */ /* 0x0001e8000c101906 */
[----:B------:R0:W-:Y:S04]  /*19f0*/  STG.E desc[UR6][R32.64+0x4], R23 ;  /* 0x0000041720007986 */ /* 0x0001e8000c101906 */
[----:B------:R0:W-:Y:S02]  /*1a00*/  STG.E desc[UR6][R34.64+0x4], RZ ;  /* 0x000004ff22007986 */ /* 0x0001e4000c101906 */
.L_x_130:
[----:B------:R-:W-:Y:S05]  /*1a10*/  BSYNC.RECONVERGENT B3 ;  /* 0x0000000000037941 */ /* 0x000fea0003800200 */
.L_x_125:
[----:B------:R2:W5:Y:S04]  /*1a20*/  LDG.E.CONSTANT R40, desc[UR6][R40.64+0x4] ;  /* 0x0000040628287981 */ /* 0x000568000c1e9900 */
[----:B------:R2:W5:Y:S01]  /*1a30*/  LDG.E.CONSTANT R42, desc[UR6][R42.64+0x4] ;  /* 0x000004062a2a7981 */ /* 0x000562000c1e9900 */
[----:B------:R-:W-:Y:S02]  /*1a40*/  VIADD R0, R0, 0x2 ;  /* 0x0000000200007836 */ /* 0x000fe40000000000 */
[----:B------:R-:W-:Y:S02]  /*1a50*/  VIADD R49, R49, 0x2 ;  /* 0x0000000231317836 */ /* 0x000fe40000000000 */
[----:B------:R-:W-:Y:S01]  /*1a60*/  IMAD.MOV.U32 R59, RZ, RZ, R47 ;  /* 0x000000ffff3b7224 */ /* 0x000fe200078e002f */
[----:B------:R-:W-:-:S13]  /*1a70*/  ISETP.NE.AND P1, PT, R0, R45, PT ;  /* 0x0000002d0000720c */ /* 0x000fda0003f25270 */
[----:B--2---:R-:W-:Y:S05]  /*1a80*/  @P1 BRA `(.L_x_134) ;  /* 0xfffffff000e01947 */ /* 0x004fea000383ffff */
.L_x_107:
[----:B------:R-:W-:Y:S05]  /*1a90*/  BSYNC.RECONVERGENT B1 ;  /* 0x0000000000017941 */ /* 0x000fea0003800200 */
.L_x_106:
[----:B------:R-:W-:-:S04]  /*1aa0*/  LOP3.LUT R46, R46, 0x1, RZ, 0xc0, !PT ;  /* 0x000000012e2e7812 */ /* 0x000fc800078ec0ff */
[----:B------:R-:W-:-:S13]  /*1ab0*/  ISETP.NE.U32.AND P1, PT, R46, 0x1, PT ;  /* 0x000000012e00780c */ /* 0x000fda0003f25070 */
[----:B------:R-:W-:Y:S05]  /*1ac0*/  @P1 BRA `(.L_x_105) ;  /* 0x0000000400e81947 */ /* 0x000fea0003800000 */
[----:B------:R-:W2:Y:S01]  /*1ad0*/  LDCU.128 UR24, c[0x0][0x3b0] ;  /* 0x00007600ff1877ac */ /* 0x000ea20008000c00 */
[----:B------:R-:W-:Y:S02]  /*1ae0*/  IADD3 R54, P1, PT, R54, R49, RZ ;  /* 0x0000003136367210 */ /* 0x000fe40007f3e0ff */
[----:B------:R-:W-:-:S03]  /*1af0*/  SHF.R.S32.HI R0, RZ, 0x1f, R49 ;  /* 0x0000001fff007819 */ /* 0x000fc60000011431 */
[----:B------:R-:W-:Y:S02]  /*1b00*/  IMAD.SHL.U32 R20, R54, 0x4, RZ ;  /* 0x0000000436147824 */ /* 0x000fe400078e00ff */
[----:B------:R-:W-:-:S05]  /*1b10*/  IMAD.X R51, R51, 0x1, R0, P1 ;  /* 0x0000000133337824 */ /* 0x000fca00008e0600 */
[----:B------:R-:W-:Y:S02]  /*1b20*/  SHF.L.U64.HI R51, R54, 0x2, R51 ;  /* 0x0000000236337819 */ /* 0x000fe40000010233 */
[C---:B--2---:R-:W-:Y:S02]  /*1b30*/  IADD3 R14, P1, PT, R20.reuse, UR24, RZ ;  /* 0x00000018140e7c10 */ /* 0x044fe4000ff3e0ff */
[----:B------:R-:W-:Y:S02]  /*1b40*/  IADD3 R18, P2, PT, R20, UR26, RZ ;  /* 0x0000001a14127c10 */ /* 0x000fe4000ff5e0ff */
[C---:B------:R-:W-:Y:S02]  /*1b50*/  IADD3.X R15, PT, PT, R51.reuse, UR25, RZ, P1, !PT ;  /* 0x00000019330f7c10 */ /* 0x040fe40008ffe4ff */
[----:B01----:R-:W-:-:S03]  /*1b60*/  IADD3.X R19, PT, PT, R51, UR27, RZ, P2, !PT ;  /* 0x0000001b33137c10 */ /* 0x003fc600097fe4ff */
[----:B------:R0:W5:Y:S04]  /*1b70*/  LDG.E.CONSTANT R16, desc[UR6][R14.64] ;  /* 0x000000060e107981 */ /* 0x000168000c1e9900 */
[----:B------:R0:W5:Y:S01]  /*1b80*/  LDG.E.CONSTANT R21, desc[UR6][R18.64] ;  /* 0x0000000612157981 */ /* 0x000162000c1e9900 */
[C---:B------:R-:W-:Y:S01]  /*1b90*/  IMAD.WIDE R10, R49.reuse, 0x4, R10 ;  /* 0x00000004310a7825 */ /* 0x040fe200078e020a */
[----:B------:R-:W-:Y:S03]  /*1ba0*/  BSSY.RECONVERGENT B1, `(.L_x_135) ;  /* 0x0000028000017945 */ /* 0x000fe60003800200 */
[----:B------:R-:W-:Y:S02]  /*1bb0*/  IMAD.MOV.U32 R23, RZ, RZ, 0x7fc00000 ;  /* 0x7fc00000ff177424 */ /* 0x000fe400078e00ff */
[----:B------:R-:W-:-:S03]  /*1bc0*/  IMAD.WIDE R12, R49, 0x4, R12 ;  /* 0x00000004310c7825 */ /* 0x000fc600078e020c */
[----:B------:R0:W-:Y:S04]  /*1bd0*/  STG.E desc[UR6][R10.64], R23 ;  /* 0x000000170a007986 */ /* 0x0001e8000c101906 */
[----:B------:R0:W-:Y:S01]  /*1be0*/  STG.E desc[UR6][R12.64], R23 ;  /* 0x000000170c007986 */ /* 0x0001e2000c101906 */
[----:B------:R-:W-:Y:S05]  /*1bf0*/  @P0 BRA `(.L_x_136) ;  /* 0x0000000000480947 */ /* 0x000fea0003800000 */
[----:B------:R-:W0:Y:S02]  /*1c00*/  LDCU.64 UR4, c[0x0][0x3a0] ;  /* 0x00007400ff0477ac */ /* 0x000e240008000a00 */
[----:B0-----:R-:W-:-:S04]  /*1c10*/  IADD3 R14, P0, PT, R20, UR4, RZ ;  /* 0x00000004140e7c10 */ /* 0x001fc8000ff1e0ff */
[----:B------:R-:W-:-:S06]  /*1c20*/  IADD3.X R15, PT, PT, R51, UR5, RZ, P0, !PT ;  /* 0x00000005330f7c10 */ /* 0x000fcc00087fe4ff */
[----:B------:R-:W2:Y:S01]  /*1c30*/  LDG.E.CONSTANT R15, desc[UR6][R14.64] ;  /* 0x000000060e0f7981 */ /* 0x000ea2000c1e9900 */
[----:B-----5:R-:W-:Y:S01]  /*1c40*/  FMNMX R48, R48, R21, !PT ;  /* 0x0000001530307209 */ /* 0x020fe20007800000 */
[----:B------:R-:W-:Y:S01]  /*1c50*/  BSSY.RECONVERGENT B3, `(.L_x_137) ;  /* 0x0000009000037945 */ /* 0x000fe20003800200 */
[----:B------:R-:W-:Y:S02]  /*1c60*/  PLOP3.LUT P0, PT, PT, PT, PT, 0x8, 0x80 ;  /* 0x000000000080781c */ /* 0x000fe40003f0e170 */
[----:B--2---:R-:W-:-:S13]  /*1c70*/  FSETP.GEU.AND P1, PT, R15, R48, PT ;  /* 0x000000300f00720b */ /* 0x004fda0003f2e000 */
[----:B------:R-:W-:Y:S05]  /*1c80*/  @P1 BRA `(.L_x_138) ;  /* 0x0000000000141947 */ /* 0x000fea0003800000 */
[----:B------:R-:W0:Y:S02]  /*1c90*/  LDCU.64 UR4, c[0x0][0x390] ;  /* 0x00007200ff0477ac */ /* 0x000e240008000a00 */
[----:B0-----:R-:W-:-:S04]  /*1ca0*/  LEA R14, P0, R49, UR4, 0x2 ;  /* 0x00000004310e7c11 */ /* 0x001fc8000f8010ff */
[----:B------:R-:W-:-:S06]  /*1cb0*/  LEA.HI.X R15, R49, UR5, R0, 0x2, P0 ;  /* 0x00000005310f7c11 */ /* 0x000fcc00080f1400 */
[----:B------:R-:W2:Y:S02]  /*1cc0*/  LDG.E.CONSTANT R15, desc[UR6][R14.64] ;  /* 0x000000060e0f7981 */ /* 0x000ea4000c1e9900 */
[----:B--2---:R-:W-:-:S13]  /*1cd0*/  FSETP.LT.AND P0, PT, R15, R40, PT ;  /* 0x000000280f00720b */ /* 0x004fda0003f01000 */
.L_x_138:
[----:B------:R-:W-:Y:S05]  /*1ce0*/  BSYNC.RECONVERGENT B3 ;  /* 0x0000000000037941 */ /* 0x000fea0003800200 */
.L_x_137:
[----:B------:R-:W-:Y:S02]  /*1cf0*/  FSEL R16, R16, R57, P0 ;  /* 0x0000003910107208 */ /* 0x000fe40000000000 */
[----:B------:R-:W-:Y:S01]  /*1d00*/  SEL R19, R58, 0x1, !P0 ;  /* 0x000000013a137807 */ /* 0x000fe20004000000 */
[----:B------:R-:W-:Y:S06]  /*1d10*/  BRA `(.L_x_139) ;  /* 0x0000000000407947 */ /* 0x000fec0003800000 */
.L_x_136:
[----:B------:R-:W0:Y:S02]  /*1d20*/  LDCU.64 UR4, c[0x0][0x3a8] ;  /* 0x00007500ff0477ac */ /* 0x000e240008000a00 */
[----:B0-----:R-:W-:-:S04]  /*1d30*/  IADD3 R14, P0, PT, R20, UR4, RZ ;  /* 0x00000004140e7c10 */ /* 0x001fc8000ff1e0ff */
[----:B------:R-:W-:-:S06]  /*1d40*/  IADD3.X R15, PT, PT, R51, UR5, RZ, P0, !PT ;  /* 0x00000005330f7c10 */ /* 0x000fcc00087fe4ff */
[----:B------:R-:W2:Y:S01]  /*1d50*/  LDG.E.CONSTANT R15, desc[UR6][R14.64] ;  /* 0x000000060e0f7981 */ /* 0x000ea2000c1e9900 */
[----:B-----5:R-:W-:Y:S01]  /*1d60*/  FMNMX R16, R16, R57, PT ;  /* 0x0000003910107209 */ /* 0x020fe20003800000 */
[----:B------:R-:W-:-:S03]  /*1d70*/  IMAD.MOV.U32 R19, RZ, RZ, R58 ;  /* 0x000000ffff137224 */ /* 0x000fc600078e003a */
[----:B--2---:R-:W-:-:S13]  /*1d80*/  FSETP.GT.AND P0, PT, R15, R16, PT ;  /* 0x000000100f00720b */ /* 0x004fda0003f04000 */
[----:B------:R-:W-:Y:S05]  /*1d90*/  @!P0 BRA `(.L_x_139) ;  /* 0x0000000000208947 */ /* 0x000fea0003800000 */
[----:B------:R-:W0:Y:S02]  /*1da0*/  LDCU.64 UR4, c[0x0][0x390] ;  /* 0x00007200ff0477ac */ /* 0x000e240008000a00 */
[----:B0-----:R-:W-:-:S04]  /*1db0*/  LEA R14, P0, R49, UR4, 0x2 ;  /* 0x00000004310e7c11 */ /* 0x001fc8000f8010ff */
[----:B------:R-:W-:-:S06]  /*1dc0*/  LEA.HI.X R15, R49, UR5, R0, 0x2, P0 ;  /* 0x00000005310f7c11 */ /* 0x000fcc00080f1400 */
[----:B------:R-:W2:Y:S01]  /*1dd0*/  LDG.E.CONSTANT R15, desc[UR6][R14.64] ;  /* 0x000000060e0f7981 */ /* 0x000ea2000c1e9900 */
[----:B------:R-:W-:Y:S01]  /*1de0*/  IMAD.MOV.U32 R19, RZ, RZ, R58 ;  /* 0x000000ffff137224 */ /* 0x000fe200078e003a */
[----:B--2---:R-:W-:-:S13]  /*1df0*/  FSETP.GT.AND P0, PT, R15, R42, PT ;  /* 0x0000002a0f00720b */ /* 0x004fda0003f04000 */
[----:B------:R-:W-:Y:S02]  /*1e00*/  @P0 IMAD.MOV.U32 R48, RZ, RZ, R21 ;  /* 0x000000ffff300224 */ /* 0x000fe400078e0015 */
[----:B------:R-:W-:-:S07]  /*1e10*/  @P0 IMAD.MOV.U32 R19, RZ, RZ, RZ ;  /* 0x000000ffff130224 */ /* 0x000fce00078e00ff */
.L_x_139:
[----:B------:R-:W-:Y:S05]  /*1e20*/  BSYNC.RECONVERGENT B1 ;  /* 0x0000000000017941 */ /* 0x000fea0003800200 */
.L_x_135:
[----:B------:R-:W0:Y:S02]  /*1e30*/  LDCU.64 UR4, c[0x0][0x398] ;  /* 0x00007300ff0477ac */ /* 0x000e240008000a00 */
[----:B0-----:R-:W-:-:S04]  /*1e40*/  IADD3 R14, P0, PT, R20, UR4, RZ ;  /* 0x00000004140e7c10 */ /* 0x001fc8000ff1e0ff */
[----:B------:R-:W-:-:S05]  /*1e50*/  IADD3.X R15, PT, PT, R51, UR5, RZ, P0, !PT ;  /* 0x00000005330f7c10 */ /* 0x000fca00087fe4ff */
        /* <DEDUP_REMOVED lines=15> */
.L_x_142:
[--C-:B------:R-:W-:Y:S01]  /*1f50*/  FFMA R11, R14, 0.5, R47.reuse ;  /* 0x3f0000000e0b7823 */ /* 0x100fe2000000002f */
[----:B------:R-:W-:-:S04]  /*1f60*/  IMAD.MOV.U32 R16, RZ, RZ, R47 ;  /* 0x000000ffff107224 */ /* 0x000fc800078e002f */
[----:B------:R0:W-:Y:S03]  /*1f70*/  STG.E desc[UR6][R12.64], R11 ;  /* 0x0000000b0c007986 */ /* 0x0001e6000c101906 */
.L_x_143:
[----:B------:R-:W-:Y:S05]  /*1f80*/  BSYNC.RECONVERGENT B1 ;  /* 0x0000000000017941 */ /* 0x000fea0003800200 */
.L_x_141:
[C---:B0-----:R-:W-:Y:S01]  /*1f90*/  IMAD.SHL.U32 R11, R49.reuse, 0x4, RZ ;  /* 0x00000004310b7824 */ /* 0x041fe200078e00ff */
[----:B------:R-:W-:Y:S01]  /*1fa0*/  SHF.L.U64.HI R49, R49, 0x2, R0 ;  /* 0x0000000231317819 */ /* 0x000fe20000010200 */
[----:B------:R-:W-:Y:S01]  /*1fb0*/  FADD R13, -R19, R16 ;  /* 0x00000010130d7221 */ /* 0x000fe20000000100 */
[----:B------:R-:W-:Y:S02]  /*1fc0*/  IMAD.MOV.U32 R15, RZ, RZ, 0x3f800000 ;  /* 0x3f800000ff0f7424 */ /* 0x000fe400078e00ff */
[-C--:B------:R-:W-:Y:S02]  /*1fd0*/  IADD3 R2, P0, PT, R2, R11.reuse, RZ ;  /* 0x0000000b02027210 */ /* 0x080fe40007f1e0ff */
[-C--:B------:R-:W-:Y:S02]  /*1fe0*/  IADD3 R6, P1, PT, R6, R11.reuse, RZ ;  /* 0x0000000b06067210 */ /* 0x080fe40007f3e0ff */
[-C--:B------:R-:W-:Y:S01]  /*1ff0*/  IADD3 R8, P2, PT, R8, R11.reuse, RZ ;  /* 0x0000000b08087210 */ /* 0x080fe20007f5e0ff */
[--C-:B------:R-:W-:Y:S01]  /*2000*/  IMAD.X R3, R3, 0x1, R49.reuse, P0 ;  /* 0x0000000103037824 */ /* 0x100fe200000e0631 */
[----:B------:R-:W-:Y:S01]  /*2010*/  IADD3 R4, P4, PT, R4, R11, RZ ;  /* 0x0000000b04047210 */ /* 0x000fe20007f9e0ff */
[----:B------:R-:W-:-:S02]  /*2020*/  IMAD.X R7, R7, 0x1, R49, P1 ;  /* 0x0000000107077824 */ /* 0x000fc400008e0631 */
[----:B------:R-:W-:Y:S01]  /*2030*/  FADD R11, R19, R16 ;  /* 0x00000010130b7221 */ /* 0x000fe20000000000 */
[--C-:B------:R-:W-:Y:S01]  /*2040*/  IMAD.X R9, R9, 0x1, R49.reuse, P2 ;  /* 0x0000000109097824 */ /* 0x100fe200010e0631 */
[----:B------:R0:W-:Y:S01]  /*2050*/  STG.E desc[UR6][R2.64], R16 ;  /* 0x0000001002007986 */ /* 0x0001e2000c101906 */
[----:B------:R-:W-:-:S03]  /*2060*/  IMAD.X R5, R5, 0x1, R49, P4 ;  /* 0x0000000105057824 */ /* 0x000fc600020e0631 */
[----:B------:R0:W-:Y:S04]  /*2070*/  STG.E desc[UR6][R6.64], R11 ;  /* 0x0000000b06007986 */ /* 0x0001e8000c101906 */
[----:B------:R0:W-:Y:S04]  /*2080*/  STG.E desc[UR6][R8.64], R13 ;  /* 0x0000000d08007986 */ /* 0x0001e8000c101906 */
[----:B------:R0:W-:Y:S01]  /*2090*/  STG.E desc[UR6][R4.64], R15 ;  /* 0x0000000f04007986 */ /* 0x0001e2000c101906 */
[----:B------:R-:W-:Y:S05]  /*20a0*/  BRA `(.L_x_105) ;  /* 0x0000000000707947 */ /* 0x000fea0003800000 */
.L_x_140:
        /* <DEDUP_REMOVED lines=8> */
.L_x_145:
[--C-:B------:R-:W-:Y:S01]  /*2130*/  FFMA R13, R14, -0.5, R17.reuse ;  /* 0xbf0000000e0d7823 */ /* 0x100fe20000000011 */
[----:B------:R-:W-:-:S04]  /*2140*/  IMAD.MOV.U32 R48, RZ, RZ, R17 ;  /* 0x000000ffff307224 */ /* 0x000fc800078e0011 */
[----:B------:R0:W-:Y:S03]  /*2150*/  STG.E desc[UR6][R10.64], R13 ;  /* 0x0000000d0a007986 */ /* 0x0001e6000c101906 */
.L_x_146:
[----:B------:R-:W-:Y:S05]  /*2160*/  BSYNC.RECONVERGENT B1 ;  /* 0x0000000000017941 */ /* 0x000fea0003800200 */
.L_x_144:
[C---:B0-----:R-:W-:Y:S01]  /*2170*/  IMAD.SHL.U32 R11, R49.reuse, 0x4, RZ ;  /* 0x00000004310b7824 */ /* 0x041fe200078e00ff */
[----:B------:R-:W-:Y:S01]  /*2180*/  SHF.L.U64.HI R49, R49, 0x2, R0 ;  /* 0x0000000231317819 */ /* 0x000fe20000010200 */
[----:B------:R-:W-:-:S03]  /*2190*/  FADD R13, -R19, R48 ;  /* 0x00000030130d7221 */ /* 0x000fc60000000100 */
[-C--:B------:R-:W-:Y:S02]  /*21a0*/  IADD3 R2, P0, PT, R2, R11.reuse, RZ ;  /* 0x0000000b02027210 */ /* 0x080fe40007f1e0ff */
[-C--:B------:R-:W-:Y:S02]  /*21b0*/  IADD3 R6, P1, PT, R6, R11.reuse, RZ ;  /* 0x0000000b06067210 */ /* 0x080fe40007f3e0ff */
[-C--:B------:R-:W-:Y:S01]  /*21c0*/  IADD3 R8, P2, PT, R8, R11.reuse, RZ ;  /* 0x0000000b08087210 */ /* 0x080fe20007f5e0ff */
[--C-:B------:R-:W-:Y:S01]  /*21d0*/  IMAD.X R3, R3, 0x1, R49.reuse, P0 ;  /* 0x0000000103037824 */ /* 0x100fe200000e0631 */
[----:B------:R-:W-:Y:S01]  /*21e0*/  IADD3 R4, P4, PT, R4, R11, RZ ;  /* 0x0000000b04047210 */ /* 0x000fe20007f9e0ff */
[--C-:B------:R-:W-:Y:S02]  /*21f0*/  IMAD.X R7, R7, 0x1, R49.reuse, P1 ;  /* 0x0000000107077824 */ /* 0x100fe400008e0631 */
[----:B------:R-:W-:Y:S01]  /*2200*/  FADD R11, R19, R48 ;  /* 0x00000030130b7221 */ /* 0x000fe20000000000 */
[--C-:B------:R-:W-:Y:S01]  /*2210*/  IMAD.X R9, R9, 0x1, R49.reuse, P2 ;  /* 0x0000000109097824 */ /* 0x100fe200010e0631 */
[----:B------:R0:W-:Y:S01]  /*2220*/  STG.E desc[UR6][R2.64], R48 ;  /* 0x0000003002007986 */ /* 0x0001e2000c101906 */
[----:B------:R-:W-:-:S03]  /*2230*/  IMAD.X R5, R5, 0x1, R49, P4 ;  /* 0x0000000105057824 */ /* 0x000fc600020e0631 */
[----:B------:R0:W-:Y:S04]  /*2240*/  STG.E desc[UR6][R6.64], R11 ;  /* 0x0000000b06007986 */ /* 0x0001e8000c101906 */
[----:B------:R0:W-:Y:S04]  /*2250*/  STG.E desc[UR6][R8.64], R13 ;  /* 0x0000000d08007986 */ /* 0x0001e8000c101906 */
[----:B------:R0:W-:Y:S02]  /*2260*/  STG.E desc[UR6][R4.64], RZ ;  /* 0x000000ff04007986 */ /* 0x0001e4000c101906 */
.L_x_105:
[----:B------:R-:W-:Y:S05]  /*2270*/  BSYNC.RECONVERGENT B2 ;  /* 0x0000000000027941 */ /* 0x000fea0003800200 */
.L_x_104:
[----:B------:R-:W-:Y:S05]  /*2280*/  @!P3 BRA `(.L_x_147) ;  /* 0xffffffdc009cb947 */ /* 0x000fea000383ffff */
[----:B------:R-:W-:Y:S05]  /*2290*/  BSYNC.RECONVERGENT B0 ;  /* 0x0000000000007941 */ /* 0x000fea0003800200 */
.L_x_98:
[----:B------:R-:W-:Y:S05]  /*22a0*/  EXIT ;  /* 0x000000000000794d */ /* 0x000fea0003800000 */
.L_x_148:
        /* <DEDUP_REMOVED lines=13> */
.L_x_151:


//--------------------- .nv.shared.reserved.0     --------------------------
	.section	.nv.shared.reserved.0,"aw",@nobits
	.weak		__nv_reservedSMEM_offset_0_alias
	.size		__nv_reservedSMEM_offset_0_alias, 0, 64
	.other		__nv_reservedSMEM_offset_0_alias,@"STO_CUDA_RESERVED_SHARED STV_DEFAULT"
__nv_reservedSMEM_offset_0_alias:
	.zero		0
	.zero		64


//--------------------- .nv.constant0.halftrend_many_series_one_param_time_major_f32 --------------------------
	.section	.nv.constant0.halftrend_many_series_one_param_time_major_f32,"a",@progbits
	.sectionflags	@""
	.align	4
.nv.constant0.halftrend_many_series_one_param_time_major_f32:
	.zero		1032


//--------------------- .nv.constant0.halftrend_batch_time_major_f32 --------------------------
	.section	.nv.constant0.halftrend_batch_time_major_f32,"a",@progbits
	.sectionflags	@""
	.align	4
.nv.constant0.halftrend_batch_time_major_f32:
	.zero		1032


//--------------------- .nv.constant0.halftrend_batch_f32 --------------------------
	.section	.nv.constant0.halftrend_batch_f32,"a",@progbits
	.sectionflags	@""
	.align	4
.nv.constant0.halftrend_batch_f32:
	.zero		1032


//--------------------- SYMBOLS --------------------------

	.type		.nv.reservedSmem.offset0,@object
	.size		.nv.reservedSmem.offset0,0x4
